//
// Generated by NVIDIA NVVM Compiler
//
// Compiler Build ID: CL-36424714
// Cuda compilation tools, release 13.0, V13.0.88
// Based on NVVM 20.0.0
//

.version 9.0
.target sm_100
.address_size 64

	// .globl	unitary
.func  (.param .align 16 .b8 func_retval0[16]) __internal_trig_reduction_slowpathd
(
	.param .b64 __internal_trig_reduction_slowpathd_param_0
)
;
.func  (.param .b64 func_retval0) __internal_lgamma_pos
(
	.param .b64 __internal_lgamma_pos_param_0
)
;
.global .align 8 .b8 __cudart_i2opi_d[144] = {8, 93, 141, 31, 177, 95, 251, 107, 234, 146, 82, 138, 247, 57, 7, 61, 123, 241, 229, 235, 199, 186, 39, 117, 45, 234, 95, 158, 102, 63, 70, 79, 183, 9, 203, 39, 207, 126, 54, 109, 31, 109, 10, 90, 139, 17, 47, 239, 15, 152, 5, 222, 255, 151, 248, 31, 59, 40, 249, 189, 139, 95, 132, 156, 244, 57, 83, 131, 57, 214, 145, 57, 65, 126, 95, 180, 38, 112, 156, 233, 132, 68, 187, 46, 245, 53, 130, 232, 62, 167, 41, 177, 28, 235, 29, 254, 28, 146, 209, 9, 234, 46, 73, 6, 224, 210, 77, 66, 58, 110, 36, 183, 97, 197, 187, 222, 171, 99, 81, 254, 65, 144, 67, 60, 153, 149, 98, 219, 192, 221, 52, 245, 209, 87, 39, 252, 41, 21, 68, 78, 110, 131, 249, 162};
.global .align 16 .b8 __cudart_sin_cos_coeffs[128] = {70, 210, 176, 44, 241, 229, 90, 190, 146, 227, 172, 105, 227, 29, 199, 62, 161, 98, 219, 25, 160, 1, 42, 191, 24, 8, 17, 17, 17, 17, 129, 63, 84, 85, 85, 85, 85, 85, 197, 191, 0, 0, 0, 0, 0, 0, 0, 0, 0, 0, 0, 0, 0, 0, 0, 0, 100, 129, 253, 32, 131, 255, 168, 189, 40, 133, 239, 193, 167, 238, 33, 62, 217, 230, 6, 142, 79, 126, 146, 190, 233, 188, 221, 25, 160, 1, 250, 62, 71, 93, 193, 22, 108, 193, 86, 191, 81, 85, 85, 85, 85, 85, 165, 63, 0, 0, 0, 0, 0, 0, 224, 191, 0, 0, 0, 0, 0, 0, 240, 63};

.visible .entry unitary(
	.param .u32 unitary_param_0,
	.param .f32 unitary_param_1,
	.param .f32 unitary_param_2,
	.param .f32 unitary_param_3,
	.param .f32 unitary_param_4,
	.param .u64 .ptr .align 1 unitary_param_5,
	.param .u64 .ptr .align 1 unitary_param_6
)
{
	.reg .pred 	%p<104>;
	.reg .b32 	%r<354>;
	.reg .b32 	%f<83>;
	.reg .b64 	%rd<45>;
	.reg .b64 	%fd<737>;

	ld.param.u32 	%r136, [unitary_param_0];
	mov.u32 	%r137, %ctaid.x;
	mov.u32 	%r138, %ntid.x;
	mov.u32 	%r139, %tid.x;
	mad.lo.s32 	%r1, %r137, %r138, %r139;
	mov.u32 	%r140, %ctaid.y;
	mov.u32 	%r141, %ntid.y;
	mul.lo.s32 	%r2, %r140, %r141;
	mov.u32 	%r3, %tid.y;
	add.s32 	%r142, %r2, %r3;
	mov.u32 	%r143, %ctaid.z;
	mov.u32 	%r144, %ntid.z;
	mul.lo.s32 	%r5, %r143, %r144;
	mov.u32 	%r6, %tid.z;
	add.s32 	%r7, %r5, %r6;
	max.s32 	%r145, %r1, %r142;
	max.s32 	%r146, %r7, %r145;
	setp.ge.s32 	%p3, %r146, %r136;
	@%p3 bra 	$L__BB0_102;
	add.s32 	%r8, %r1, %r142;
	sub.s32 	%r147, %r8, %r136;
	add.s32 	%r148, %r147, 1;
	setp.gt.s32 	%p4, %r148, %r7;
	setp.lt.s32 	%p5, %r8, %r7;
	or.pred  	%p6, %p5, %p4;
	@%p6 bra 	$L__BB0_102;
	sub.s32 	%r149, %r7, %r142;
	max.s32 	%r9, %r149, 0;
	min.s32 	%r150, %r7, %r1;
	add.s32 	%r151, %r150, 1;
	min.s32 	%r10, %r151, %r136;
	setp.ge.s32 	%p7, %r9, %r10;
	@%p7 bra 	$L__BB0_102;
	ld.param.u64 	%rd44, [unitary_param_6];
	ld.param.u64 	%rd43, [unitary_param_5];
	ld.param.f32 	%f81, [unitary_param_4];
	ld.param.f32 	%f80, [unitary_param_3];
	ld.param.f32 	%f78, [unitary_param_2];
	ld.param.f32 	%f77, [unitary_param_1];
	mul.f32 	%f14, %f78, %f78;
	fma.rn.f32 	%f1, %f77, %f77, %f14;
	abs.f32 	%f2, %f77;
	abs.f32 	%f3, %f78;
	mov.b32 	%r11, %f77;
	mul.f32 	%f15, %f81, %f81;
	fma.rn.f32 	%f4, %f80, %f80, %f15;
	abs.f32 	%f5, %f80;
	abs.f32 	%f6, %f81;
	mov.b32 	%r12, %f80;
	add.s32 	%r152, %r7, 1;
	cvt.rn.f64.u32 	%fd1, %r152;
	{
	.reg .b32 %temp; 
	mov.b64 	{%temp, %r13}, %fd1;
	}
	sub.s32 	%r153, %r8, %r7;
	cvt.rn.f64.s32 	%fd146, %r153;
	add.f64 	%fd2, %fd146, 0d3FF0000000000000;
	abs.f64 	%fd147, %fd2;
	{
	.reg .b32 %temp; 
	mov.b64 	{%temp, %r14}, %fd2;
	}
	setp.gt.s32 	%p8, %r14, -1;
	cvt.rzi.f64.f64 	%fd148, %fd147;
	setp.eq.f64 	%p9, %fd147, %fd148;
	{
	.reg .b32 %temp; 
	mov.b64 	{%temp, %r15}, %fd147;
	}
	{
	.reg .b32 %temp; 
	mov.b64 	{%r154, %temp}, %fd147;
	}
	add.s32 	%r155, %r15, 1048576;
	mov.b64 	%fd150, {%r154, %r155};
	cvt.rni.f64.f64 	%fd151, %fd150;
	cvt.rzi.s64.f64 	%rd7, %fd151;
	cvt.u32.u64 	%r156, %rd7;
	fma.rn.f64 	%fd152, %fd151, 0dBFE0000000000000, %fd147;
	mul.f64 	%fd153, %fd152, 0d3CA1A62633145C07;
	fma.rn.f64 	%fd4, %fd152, 0d400921FB54442D18, %fd153;
	shl.b64 	%rd8, %rd7, 6;
	and.b64  	%rd9, %rd8, 64;
	mov.u64 	%rd10, __cudart_sin_cos_coeffs;
	add.s64 	%rd1, %rd10, %rd9;
	and.b32  	%r16, %r156, 1;
	and.b32  	%r17, %r156, 2;
	mov.b32 	%r157, 1127219200;
	mov.b32 	%r158, -2147483648;
	mov.b64 	%fd5, {%r158, %r157};
	cvt.rn.f64.s32 	%fd154, %r1;
	add.f64 	%fd6, %fd154, 0d3FF0000000000000;
	abs.f64 	%fd7, %fd6;
	{
	.reg .b32 %temp; 
	mov.b64 	{%temp, %r18}, %fd6;
	}
	setp.gt.s32 	%p10, %r18, -1;
	cvt.rzi.f64.f64 	%fd155, %fd7;
	setp.eq.f64 	%p11, %fd7, %fd155;
	{
	.reg .b32 %temp; 
	mov.b64 	{%temp, %r19}, %fd7;
	}
	{
	.reg .b32 %temp; 
	mov.b64 	{%r159, %temp}, %fd7;
	}
	add.s32 	%r160, %r19, 1048576;
	mov.b64 	%fd156, {%r159, %r160};
	cvt.rni.f64.f64 	%fd157, %fd156;
	cvt.rzi.s64.f64 	%rd11, %fd157;
	cvt.u32.u64 	%r161, %rd11;
	fma.rn.f64 	%fd158, %fd157, 0dBFE0000000000000, %fd7;
	mul.f64 	%fd159, %fd158, 0d3CA1A62633145C07;
	fma.rn.f64 	%fd8, %fd158, 0d400921FB54442D18, %fd159;
	shl.b64 	%rd12, %rd11, 6;
	and.b64  	%rd13, %rd12, 64;
	add.s64 	%rd2, %rd10, %rd13;
	and.b32  	%r20, %r161, 1;
	and.b32  	%r21, %r161, 2;
	add.s32 	%r162, %r142, 1;
	cvt.rn.f64.u32 	%fd160, %r162;
	{
	.reg .b32 %temp; 
	mov.b64 	{%temp, %r22}, %fd160;
	}
	mad.lo.s32 	%r163, %r136, %r1, %r142;
	mad.lo.s32 	%r164, %r163, %r136, %r7;
	cvta.to.global.u64 	%rd14, %rd43;
	mul.wide.s32 	%rd15, %r164, 4;
	add.s64 	%rd3, %rd14, %rd15;
	cvta.to.global.u64 	%rd16, %rd44;
	add.s64 	%rd4, %rd16, %rd15;
	or.pred  	%p1, %p8, %p9;
	or.pred  	%p2, %p10, %p11;
	sub.s32 	%r318, %r9, %r10;
	add.s32 	%r165, %r3, %r9;
	add.s32 	%r166, %r165, %r2;
	sub.s32 	%r167, %r166, %r5;
	sub.s32 	%r317, %r167, %r6;
	sub.s32 	%r316, %r7, %r9;
	add.s32 	%r315, %r9, 1;
	sub.s32 	%r314, %r166, %r7;
	sub.s32 	%r313, %r1, %r9;
	sqrt.rn.f32 	%f7, %f1;
	sqrt.rn.f32 	%f8, %f4;
$L__BB0_4:
	add.s32 	%r168, %r315, -1;
	setp.lt.s32 	%p12, %r1, %r168;
	setp.lt.s32 	%p13, %r142, %r316;
	or.pred  	%p14, %p12, %p13;
	@%p14 bra 	$L__BB0_101;
	{ // callseq 0, 0
	.param .b64 param0;
	st.param.f64 	[param0], %fd147;
	.param .b64 retval0;
	call.uni (retval0), 
	__internal_lgamma_pos, 
	(
	param0
	);
	ld.param.f64 	%fd161, [retval0];
	} // callseq 0
	selp.f64 	%fd699, %fd161, 0d7FF0000000000000, %p8;
	@%p1 bra 	$L__BB0_16;
	setp.lt.s32 	%p16, %r15, 1006632960;
	mov.f64 	%fd696, %fd147;
	@%p16 bra 	$L__BB0_8;
	setp.eq.s32 	%p17, %r17, 0;
	setp.eq.s32 	%p18, %r16, 0;
	ld.global.nc.v2.f64 	{%fd162, %fd163}, [%rd1];
	mul.rn.f64 	%fd164, %fd4, %fd4;
	selp.f64 	%fd165, 0d3DE5DB65F9785EBA, 0dBDA8FF8320FD8164, %p18;
	fma.rn.f64 	%fd166, %fd165, %fd164, %fd162;
	fma.rn.f64 	%fd167, %fd166, %fd164, %fd163;
	ld.global.nc.v2.f64 	{%fd168, %fd169}, [%rd1+16];
	fma.rn.f64 	%fd170, %fd167, %fd164, %fd168;
	fma.rn.f64 	%fd171, %fd170, %fd164, %fd169;
	ld.global.nc.v2.f64 	{%fd172, %fd173}, [%rd1+32];
	fma.rn.f64 	%fd174, %fd171, %fd164, %fd172;
	fma.rn.f64 	%fd175, %fd174, %fd164, %fd173;
	fma.rn.f64 	%fd176, %fd175, %fd4, %fd4;
	fma.rn.f64 	%fd177, %fd175, %fd164, 0d3FF0000000000000;
	selp.f64 	%fd178, %fd176, %fd177, %p18;
	mov.f64 	%fd179, 0d0000000000000000;
	sub.f64 	%fd180, %fd179, %fd178;
	selp.f64 	%fd181, %fd178, %fd180, %p17;
	mul.f64 	%fd182, %fd2, %fd181;
	abs.f64 	%fd183, %fd182;
	mov.f64 	%fd184, 0d400921FB54442D18;
	div.rn.f64 	%fd696, %fd184, %fd183;
$L__BB0_8:
	{
	.reg .b32 %temp; 
	mov.b64 	{%temp, %r319}, %fd696;
	}
	{
	.reg .b32 %temp; 
	mov.b64 	{%r320, %temp}, %fd696;
	}
	setp.gt.s32 	%p19, %r319, 1048575;
	mov.b32 	%r321, -1023;
	@%p19 bra 	$L__BB0_10;
	mul.f64 	%fd696, %fd696, 0d4350000000000000;
	{
	.reg .b32 %temp; 
	mov.b64 	{%temp, %r319}, %fd696;
	}
	{
	.reg .b32 %temp; 
	mov.b64 	{%r320, %temp}, %fd696;
	}
	mov.b32 	%r321, -1077;
$L__BB0_10:
	add.s32 	%r171, %r319, -1;
	setp.gt.u32 	%p20, %r171, 2146435070;
	@%p20 bra 	$L__BB0_14;
	shr.u32 	%r174, %r319, 20;
	add.s32 	%r322, %r321, %r174;
	and.b32  	%r175, %r319, 1048575;
	or.b32  	%r176, %r175, 1072693248;
	mov.b64 	%fd697, {%r320, %r176};
	setp.lt.u32 	%p22, %r176, 1073127583;
	@%p22 bra 	$L__BB0_13;
	{
	.reg .b32 %temp; 
	mov.b64 	{%r177, %temp}, %fd697;
	}
	{
	.reg .b32 %temp; 
	mov.b64 	{%temp, %r178}, %fd697;
	}
	add.s32 	%r179, %r178, -1048576;
	mov.b64 	%fd697, {%r177, %r179};
	add.s32 	%r322, %r322, 1;
$L__BB0_13:
	add.f64 	%fd186, %fd697, 0dBFF0000000000000;
	add.f64 	%fd187, %fd697, 0d3FF0000000000000;
	rcp.approx.ftz.f64 	%fd188, %fd187;
	neg.f64 	%fd189, %fd187;
	fma.rn.f64 	%fd190, %fd189, %fd188, 0d3FF0000000000000;
	fma.rn.f64 	%fd191, %fd190, %fd190, %fd190;
	fma.rn.f64 	%fd192, %fd191, %fd188, %fd188;
	mul.f64 	%fd193, %fd186, %fd192;
	fma.rn.f64 	%fd194, %fd186, %fd192, %fd193;
	mul.f64 	%fd195, %fd194, %fd194;
	fma.rn.f64 	%fd196, %fd195, 0d3EB1380B3AE80F1E, 0d3ED0EE258B7A8B04;
	fma.rn.f64 	%fd197, %fd196, %fd195, 0d3EF3B2669F02676F;
	fma.rn.f64 	%fd198, %fd197, %fd195, 0d3F1745CBA9AB0956;
	fma.rn.f64 	%fd199, %fd198, %fd195, 0d3F3C71C72D1B5154;
	fma.rn.f64 	%fd200, %fd199, %fd195, 0d3F624924923BE72D;
	fma.rn.f64 	%fd201, %fd200, %fd195, 0d3F8999999999A3C4;
	fma.rn.f64 	%fd202, %fd201, %fd195, 0d3FB5555555555554;
	sub.f64 	%fd203, %fd186, %fd194;
	add.f64 	%fd204, %fd203, %fd203;
	neg.f64 	%fd205, %fd194;
	fma.rn.f64 	%fd206, %fd205, %fd186, %fd204;
	mul.f64 	%fd207, %fd192, %fd206;
	mul.f64 	%fd208, %fd195, %fd202;
	fma.rn.f64 	%fd209, %fd208, %fd194, %fd207;
	xor.b32  	%r180, %r322, -2147483648;
	mov.b32 	%r181, 1127219200;
	mov.b64 	%fd210, {%r180, %r181};
	sub.f64 	%fd211, %fd210, %fd5;
	fma.rn.f64 	%fd212, %fd211, 0d3FE62E42FEFA39EF, %fd194;
	fma.rn.f64 	%fd213, %fd211, 0dBFE62E42FEFA39EF, %fd212;
	sub.f64 	%fd214, %fd213, %fd194;
	sub.f64 	%fd215, %fd209, %fd214;
	fma.rn.f64 	%fd216, %fd211, 0d3C7ABC9E3B39803F, %fd215;
	add.f64 	%fd698, %fd212, %fd216;
	bra.uni 	$L__BB0_15;
$L__BB0_14:
	fma.rn.f64 	%fd185, %fd696, 0d7FF0000000000000, 0d7FF0000000000000;
	{
	.reg .b32 %temp; 
	mov.b64 	{%temp, %r172}, %fd696;
	}
	and.b32  	%r173, %r172, 2147483647;
	setp.eq.s32 	%p21, %r173, 0;
	selp.f64 	%fd698, 0dFFF0000000000000, %fd185, %p21;
$L__BB0_15:
	neg.f64 	%fd217, %fd698;
	sub.f64 	%fd218, %fd698, %fd161;
	selp.f64 	%fd699, %fd217, %fd218, %p16;
$L__BB0_16:
	setp.gt.s32 	%p24, %r18, -1;
	{ // callseq 1, 0
	.param .b64 param0;
	st.param.f64 	[param0], %fd7;
	.param .b64 retval0;
	call.uni (retval0), 
	__internal_lgamma_pos, 
	(
	param0
	);
	ld.param.f64 	%fd219, [retval0];
	} // callseq 1
	selp.f64 	%fd709, %fd219, 0d7FF0000000000000, %p24;
	mov.f64 	%fd704, %fd709;
	@%p2 bra 	$L__BB0_27;
	setp.lt.s32 	%p25, %r19, 1006632960;
	mov.f64 	%fd701, %fd7;
	@%p25 bra 	$L__BB0_19;
	setp.eq.s32 	%p26, %r21, 0;
	setp.eq.s32 	%p27, %r20, 0;
	ld.global.nc.v2.f64 	{%fd220, %fd221}, [%rd2];
	mul.rn.f64 	%fd222, %fd8, %fd8;
	selp.f64 	%fd223, 0d3DE5DB65F9785EBA, 0dBDA8FF8320FD8164, %p27;
	fma.rn.f64 	%fd224, %fd223, %fd222, %fd220;
	fma.rn.f64 	%fd225, %fd224, %fd222, %fd221;
	ld.global.nc.v2.f64 	{%fd226, %fd227}, [%rd2+16];
	fma.rn.f64 	%fd228, %fd225, %fd222, %fd226;
	fma.rn.f64 	%fd229, %fd228, %fd222, %fd227;
	ld.global.nc.v2.f64 	{%fd230, %fd231}, [%rd2+32];
	fma.rn.f64 	%fd232, %fd229, %fd222, %fd230;
	fma.rn.f64 	%fd233, %fd232, %fd222, %fd231;
	fma.rn.f64 	%fd234, %fd233, %fd8, %fd8;
	fma.rn.f64 	%fd235, %fd233, %fd222, 0d3FF0000000000000;
	selp.f64 	%fd236, %fd234, %fd235, %p27;
	mov.f64 	%fd237, 0d0000000000000000;
	sub.f64 	%fd238, %fd237, %fd236;
	selp.f64 	%fd239, %fd236, %fd238, %p26;
	mul.f64 	%fd240, %fd6, %fd239;
	abs.f64 	%fd241, %fd240;
	mov.f64 	%fd242, 0d400921FB54442D18;
	div.rn.f64 	%fd701, %fd242, %fd241;
$L__BB0_19:
	{
	.reg .b32 %temp; 
	mov.b64 	{%temp, %r323}, %fd701;
	}
	{
	.reg .b32 %temp; 
	mov.b64 	{%r324, %temp}, %fd701;
	}
	setp.gt.s32 	%p28, %r323, 1048575;
	mov.b32 	%r325, -1023;
	@%p28 bra 	$L__BB0_21;
	mul.f64 	%fd701, %fd701, 0d4350000000000000;
	{
	.reg .b32 %temp; 
	mov.b64 	{%temp, %r323}, %fd701;
	}
	{
	.reg .b32 %temp; 
	mov.b64 	{%r324, %temp}, %fd701;
	}
	mov.b32 	%r325, -1077;
$L__BB0_21:
	add.s32 	%r184, %r323, -1;
	setp.gt.u32 	%p29, %r184, 2146435070;
	@%p29 bra 	$L__BB0_25;
	shr.u32 	%r187, %r323, 20;
	add.s32 	%r326, %r325, %r187;
	and.b32  	%r188, %r323, 1048575;
	or.b32  	%r189, %r188, 1072693248;
	mov.b64 	%fd702, {%r324, %r189};
	setp.lt.u32 	%p31, %r189, 1073127583;
	@%p31 bra 	$L__BB0_24;
	{
	.reg .b32 %temp; 
	mov.b64 	{%r190, %temp}, %fd702;
	}
	{
	.reg .b32 %temp; 
	mov.b64 	{%temp, %r191}, %fd702;
	}
	add.s32 	%r192, %r191, -1048576;
	mov.b64 	%fd702, {%r190, %r192};
	add.s32 	%r326, %r326, 1;
$L__BB0_24:
	add.f64 	%fd244, %fd702, 0dBFF0000000000000;
	add.f64 	%fd245, %fd702, 0d3FF0000000000000;
	rcp.approx.ftz.f64 	%fd246, %fd245;
	neg.f64 	%fd247, %fd245;
	fma.rn.f64 	%fd248, %fd247, %fd246, 0d3FF0000000000000;
	fma.rn.f64 	%fd249, %fd248, %fd248, %fd248;
	fma.rn.f64 	%fd250, %fd249, %fd246, %fd246;
	mul.f64 	%fd251, %fd244, %fd250;
	fma.rn.f64 	%fd252, %fd244, %fd250, %fd251;
	mul.f64 	%fd253, %fd252, %fd252;
	fma.rn.f64 	%fd254, %fd253, 0d3EB1380B3AE80F1E, 0d3ED0EE258B7A8B04;
	fma.rn.f64 	%fd255, %fd254, %fd253, 0d3EF3B2669F02676F;
	fma.rn.f64 	%fd256, %fd255, %fd253, 0d3F1745CBA9AB0956;
	fma.rn.f64 	%fd257, %fd256, %fd253, 0d3F3C71C72D1B5154;
	fma.rn.f64 	%fd258, %fd257, %fd253, 0d3F624924923BE72D;
	fma.rn.f64 	%fd259, %fd258, %fd253, 0d3F8999999999A3C4;
	fma.rn.f64 	%fd260, %fd259, %fd253, 0d3FB5555555555554;
	sub.f64 	%fd261, %fd244, %fd252;
	add.f64 	%fd262, %fd261, %fd261;
	neg.f64 	%fd263, %fd252;
	fma.rn.f64 	%fd264, %fd263, %fd244, %fd262;
	mul.f64 	%fd265, %fd250, %fd264;
	mul.f64 	%fd266, %fd253, %fd260;
	fma.rn.f64 	%fd267, %fd266, %fd252, %fd265;
	xor.b32  	%r193, %r326, -2147483648;
	mov.b32 	%r194, 1127219200;
	mov.b64 	%fd268, {%r193, %r194};
	sub.f64 	%fd269, %fd268, %fd5;
	fma.rn.f64 	%fd270, %fd269, 0d3FE62E42FEFA39EF, %fd252;
	fma.rn.f64 	%fd271, %fd269, 0dBFE62E42FEFA39EF, %fd270;
	sub.f64 	%fd272, %fd271, %fd252;
	sub.f64 	%fd273, %fd267, %fd272;
	fma.rn.f64 	%fd274, %fd269, 0d3C7ABC9E3B39803F, %fd273;
	add.f64 	%fd703, %fd270, %fd274;
	bra.uni 	$L__BB0_26;
$L__BB0_25:
	fma.rn.f64 	%fd243, %fd701, 0d7FF0000000000000, 0d7FF0000000000000;
	{
	.reg .b32 %temp; 
	mov.b64 	{%temp, %r185}, %fd701;
	}
	and.b32  	%r186, %r185, 2147483647;
	setp.eq.s32 	%p30, %r186, 0;
	selp.f64 	%fd703, 0dFFF0000000000000, %fd243, %p30;
$L__BB0_26:
	neg.f64 	%fd275, %fd703;
	sub.f64 	%fd276, %fd703, %fd219;
	selp.f64 	%fd704, %fd275, %fd276, %p25;
$L__BB0_27:
	setp.lt.s32 	%p33, %r22, 0;
	setp.lt.s32 	%p34, %r13, 0;
	{ // callseq 2, 0
	.param .b64 param0;
	st.param.f64 	[param0], %fd1;
	.param .b64 retval0;
	call.uni (retval0), 
	__internal_lgamma_pos, 
	(
	param0
	);
	ld.param.f64 	%fd277, [retval0];
	} // callseq 2
	selp.f64 	%fd279, 0d7FF0000000000000, %fd277, %p34;
	add.f64 	%fd280, %fd279, %fd699;
	sub.f64 	%fd281, %fd280, %fd704;
	add.s32 	%r195, %r142, 1;
	cvt.rn.f64.u32 	%fd282, %r195;
	{ // callseq 3, 0
	.param .b64 param0;
	st.param.f64 	[param0], %fd282;
	.param .b64 retval0;
	call.uni (retval0), 
	__internal_lgamma_pos, 
	(
	param0
	);
	ld.param.f64 	%fd283, [retval0];
	} // callseq 3
	selp.f64 	%fd39, 0d7FF0000000000000, %fd283, %p33;
	sub.f64 	%fd40, %fd281, %fd39;
	@%p2 bra 	$L__BB0_38;
	setp.lt.s32 	%p35, %r19, 1006632960;
	mov.f64 	%fd706, %fd7;
	@%p35 bra 	$L__BB0_30;
	setp.eq.s32 	%p36, %r21, 0;
	setp.eq.s32 	%p37, %r20, 0;
	ld.global.nc.v2.f64 	{%fd285, %fd286}, [%rd2];
	mul.rn.f64 	%fd287, %fd8, %fd8;
	selp.f64 	%fd288, 0d3DE5DB65F9785EBA, 0dBDA8FF8320FD8164, %p37;
	fma.rn.f64 	%fd289, %fd288, %fd287, %fd285;
	fma.rn.f64 	%fd290, %fd289, %fd287, %fd286;
	ld.global.nc.v2.f64 	{%fd291, %fd292}, [%rd2+16];
	fma.rn.f64 	%fd293, %fd290, %fd287, %fd291;
	fma.rn.f64 	%fd294, %fd293, %fd287, %fd292;
	ld.global.nc.v2.f64 	{%fd295, %fd296}, [%rd2+32];
	fma.rn.f64 	%fd297, %fd294, %fd287, %fd295;
	fma.rn.f64 	%fd298, %fd297, %fd287, %fd296;
	fma.rn.f64 	%fd299, %fd298, %fd8, %fd8;
	fma.rn.f64 	%fd300, %fd298, %fd287, 0d3FF0000000000000;
	selp.f64 	%fd301, %fd299, %fd300, %p37;
	mov.f64 	%fd302, 0d0000000000000000;
	sub.f64 	%fd303, %fd302, %fd301;
	selp.f64 	%fd304, %fd301, %fd303, %p36;
	mul.f64 	%fd305, %fd6, %fd304;
	abs.f64 	%fd306, %fd305;
	mov.f64 	%fd307, 0d400921FB54442D18;
	div.rn.f64 	%fd706, %fd307, %fd306;
$L__BB0_30:
	{
	.reg .b32 %temp; 
	mov.b64 	{%temp, %r327}, %fd706;
	}
	{
	.reg .b32 %temp; 
	mov.b64 	{%r328, %temp}, %fd706;
	}
	setp.gt.s32 	%p38, %r327, 1048575;
	mov.b32 	%r329, -1023;
	@%p38 bra 	$L__BB0_32;
	mul.f64 	%fd706, %fd706, 0d4350000000000000;
	{
	.reg .b32 %temp; 
	mov.b64 	{%temp, %r327}, %fd706;
	}
	{
	.reg .b32 %temp; 
	mov.b64 	{%r328, %temp}, %fd706;
	}
	mov.b32 	%r329, -1077;
$L__BB0_32:
	add.s32 	%r198, %r327, -1;
	setp.gt.u32 	%p39, %r198, 2146435070;
	@%p39 bra 	$L__BB0_36;
	shr.u32 	%r201, %r327, 20;
	add.s32 	%r330, %r329, %r201;
	and.b32  	%r202, %r327, 1048575;
	or.b32  	%r203, %r202, 1072693248;
	mov.b64 	%fd707, {%r328, %r203};
	setp.lt.u32 	%p41, %r203, 1073127583;
	@%p41 bra 	$L__BB0_35;
	{
	.reg .b32 %temp; 
	mov.b64 	{%r204, %temp}, %fd707;
	}
	{
	.reg .b32 %temp; 
	mov.b64 	{%temp, %r205}, %fd707;
	}
	add.s32 	%r206, %r205, -1048576;
	mov.b64 	%fd707, {%r204, %r206};
	add.s32 	%r330, %r330, 1;
$L__BB0_35:
	add.f64 	%fd309, %fd707, 0dBFF0000000000000;
	add.f64 	%fd310, %fd707, 0d3FF0000000000000;
	rcp.approx.ftz.f64 	%fd311, %fd310;
	neg.f64 	%fd312, %fd310;
	fma.rn.f64 	%fd313, %fd312, %fd311, 0d3FF0000000000000;
	fma.rn.f64 	%fd314, %fd313, %fd313, %fd313;
	fma.rn.f64 	%fd315, %fd314, %fd311, %fd311;
	mul.f64 	%fd316, %fd309, %fd315;
	fma.rn.f64 	%fd317, %fd309, %fd315, %fd316;
	mul.f64 	%fd318, %fd317, %fd317;
	fma.rn.f64 	%fd319, %fd318, 0d3EB1380B3AE80F1E, 0d3ED0EE258B7A8B04;
	fma.rn.f64 	%fd320, %fd319, %fd318, 0d3EF3B2669F02676F;
	fma.rn.f64 	%fd321, %fd320, %fd318, 0d3F1745CBA9AB0956;
	fma.rn.f64 	%fd322, %fd321, %fd318, 0d3F3C71C72D1B5154;
	fma.rn.f64 	%fd323, %fd322, %fd318, 0d3F624924923BE72D;
	fma.rn.f64 	%fd324, %fd323, %fd318, 0d3F8999999999A3C4;
	fma.rn.f64 	%fd325, %fd324, %fd318, 0d3FB5555555555554;
	sub.f64 	%fd326, %fd309, %fd317;
	add.f64 	%fd327, %fd326, %fd326;
	neg.f64 	%fd328, %fd317;
	fma.rn.f64 	%fd329, %fd328, %fd309, %fd327;
	mul.f64 	%fd330, %fd315, %fd329;
	mul.f64 	%fd331, %fd318, %fd325;
	fma.rn.f64 	%fd332, %fd331, %fd317, %fd330;
	xor.b32  	%r207, %r330, -2147483648;
	mov.b32 	%r208, 1127219200;
	mov.b64 	%fd333, {%r207, %r208};
	sub.f64 	%fd334, %fd333, %fd5;
	fma.rn.f64 	%fd335, %fd334, 0d3FE62E42FEFA39EF, %fd317;
	fma.rn.f64 	%fd336, %fd334, 0dBFE62E42FEFA39EF, %fd335;
	sub.f64 	%fd337, %fd336, %fd317;
	sub.f64 	%fd338, %fd332, %fd337;
	fma.rn.f64 	%fd339, %fd334, 0d3C7ABC9E3B39803F, %fd338;
	add.f64 	%fd708, %fd335, %fd339;
	bra.uni 	$L__BB0_37;
$L__BB0_36:
	fma.rn.f64 	%fd308, %fd706, 0d7FF0000000000000, 0d7FF0000000000000;
	{
	.reg .b32 %temp; 
	mov.b64 	{%temp, %r199}, %fd706;
	}
	and.b32  	%r200, %r199, 2147483647;
	setp.eq.s32 	%p40, %r200, 0;
	selp.f64 	%fd708, 0dFFF0000000000000, %fd308, %p40;
$L__BB0_37:
	neg.f64 	%fd340, %fd708;
	sub.f64 	%fd341, %fd708, %fd219;
	selp.f64 	%fd709, %fd340, %fd341, %p35;
$L__BB0_38:
	cvt.rn.f64.s32 	%fd53, %r313;
	add.f64 	%fd54, %fd53, 0d3FF0000000000000;
	abs.f64 	%fd711, %fd54;
	{ // callseq 4, 0
	.param .b64 param0;
	st.param.f64 	[param0], %fd711;
	.param .b64 retval0;
	call.uni (retval0), 
	__internal_lgamma_pos, 
	(
	param0
	);
	ld.param.f64 	%fd342, [retval0];
	} // callseq 4
	{
	.reg .b32 %temp; 
	mov.b64 	{%temp, %r209}, %fd54;
	}
	setp.gt.s32 	%p43, %r209, -1;
	mov.f64 	%fd714, %fd342;
	@%p43 bra 	$L__BB0_50;
	cvt.rzi.f64.f64 	%fd344, %fd711;
	setp.eq.f64 	%p44, %fd711, %fd344;
	mov.f64 	%fd714, 0d7FF0000000000000;
	@%p44 bra 	$L__BB0_50;
	{
	.reg .b32 %temp; 
	mov.b64 	{%temp, %r65}, %fd711;
	}
	setp.lt.s32 	%p45, %r65, 1006632960;
	@%p45 bra 	$L__BB0_42;
	{
	.reg .b32 %temp; 
	mov.b64 	{%r210, %temp}, %fd711;
	}
	add.s32 	%r211, %r65, 1048576;
	mov.b64 	%fd345, {%r210, %r211};
	cvt.rni.f64.f64 	%fd346, %fd345;
	cvt.rzi.s64.f64 	%rd17, %fd346;
	cvt.u32.u64 	%r212, %rd17;
	fma.rn.f64 	%fd347, %fd346, 0dBFE0000000000000, %fd711;
	mul.f64 	%fd348, %fd347, 0d3CA1A62633145C07;
	fma.rn.f64 	%fd349, %fd347, 0d400921FB54442D18, %fd348;
	shl.b64 	%rd18, %rd17, 6;
	and.b64  	%rd19, %rd18, 64;
	mov.u64 	%rd20, __cudart_sin_cos_coeffs;
	add.s64 	%rd21, %rd20, %rd19;
	mul.rn.f64 	%fd350, %fd349, %fd349;
	and.b64  	%rd22, %rd17, 1;
	setp.eq.b64 	%p46, %rd22, 1;
	selp.f64 	%fd351, 0dBDA8FF8320FD8164, 0d3DE5DB65F9785EBA, %p46;
	ld.global.nc.v2.f64 	{%fd352, %fd353}, [%rd21];
	fma.rn.f64 	%fd354, %fd351, %fd350, %fd352;
	fma.rn.f64 	%fd355, %fd354, %fd350, %fd353;
	ld.global.nc.v2.f64 	{%fd356, %fd357}, [%rd21+16];
	fma.rn.f64 	%fd358, %fd355, %fd350, %fd356;
	fma.rn.f64 	%fd359, %fd358, %fd350, %fd357;
	ld.global.nc.v2.f64 	{%fd360, %fd361}, [%rd21+32];
	fma.rn.f64 	%fd362, %fd359, %fd350, %fd360;
	fma.rn.f64 	%fd363, %fd362, %fd350, %fd361;
	fma.rn.f64 	%fd364, %fd363, %fd349, %fd349;
	fma.rn.f64 	%fd365, %fd363, %fd350, 0d3FF0000000000000;
	selp.f64 	%fd366, %fd365, %fd364, %p46;
	and.b32  	%r213, %r212, 2;
	setp.eq.s32 	%p47, %r213, 0;
	mov.f64 	%fd367, 0d0000000000000000;
	sub.f64 	%fd368, %fd367, %fd366;
	selp.f64 	%fd369, %fd366, %fd368, %p47;
	mul.f64 	%fd370, %fd54, %fd369;
	abs.f64 	%fd371, %fd370;
	mov.f64 	%fd372, 0d400921FB54442D18;
	div.rn.f64 	%fd711, %fd372, %fd371;
$L__BB0_42:
	{
	.reg .b32 %temp; 
	mov.b64 	{%temp, %r331}, %fd711;
	}
	{
	.reg .b32 %temp; 
	mov.b64 	{%r332, %temp}, %fd711;
	}
	setp.gt.s32 	%p48, %r331, 1048575;
	mov.b32 	%r333, -1023;
	@%p48 bra 	$L__BB0_44;
	mul.f64 	%fd711, %fd711, 0d4350000000000000;
	{
	.reg .b32 %temp; 
	mov.b64 	{%temp, %r331}, %fd711;
	}
	{
	.reg .b32 %temp; 
	mov.b64 	{%r332, %temp}, %fd711;
	}
	mov.b32 	%r333, -1077;
$L__BB0_44:
	add.s32 	%r216, %r331, -1;
	setp.gt.u32 	%p49, %r216, 2146435070;
	@%p49 bra 	$L__BB0_48;
	shr.u32 	%r219, %r331, 20;
	add.s32 	%r334, %r333, %r219;
	and.b32  	%r220, %r331, 1048575;
	or.b32  	%r221, %r220, 1072693248;
	mov.b64 	%fd712, {%r332, %r221};
	setp.lt.u32 	%p51, %r221, 1073127583;
	@%p51 bra 	$L__BB0_47;
	{
	.reg .b32 %temp; 
	mov.b64 	{%r222, %temp}, %fd712;
	}
	{
	.reg .b32 %temp; 
	mov.b64 	{%temp, %r223}, %fd712;
	}
	add.s32 	%r224, %r223, -1048576;
	mov.b64 	%fd712, {%r222, %r224};
	add.s32 	%r334, %r334, 1;
$L__BB0_47:
	add.f64 	%fd374, %fd712, 0dBFF0000000000000;
	add.f64 	%fd375, %fd712, 0d3FF0000000000000;
	rcp.approx.ftz.f64 	%fd376, %fd375;
	neg.f64 	%fd377, %fd375;
	fma.rn.f64 	%fd378, %fd377, %fd376, 0d3FF0000000000000;
	fma.rn.f64 	%fd379, %fd378, %fd378, %fd378;
	fma.rn.f64 	%fd380, %fd379, %fd376, %fd376;
	mul.f64 	%fd381, %fd374, %fd380;
	fma.rn.f64 	%fd382, %fd374, %fd380, %fd381;
	mul.f64 	%fd383, %fd382, %fd382;
	fma.rn.f64 	%fd384, %fd383, 0d3EB1380B3AE80F1E, 0d3ED0EE258B7A8B04;
	fma.rn.f64 	%fd385, %fd384, %fd383, 0d3EF3B2669F02676F;
	fma.rn.f64 	%fd386, %fd385, %fd383, 0d3F1745CBA9AB0956;
	fma.rn.f64 	%fd387, %fd386, %fd383, 0d3F3C71C72D1B5154;
	fma.rn.f64 	%fd388, %fd387, %fd383, 0d3F624924923BE72D;
	fma.rn.f64 	%fd389, %fd388, %fd383, 0d3F8999999999A3C4;
	fma.rn.f64 	%fd390, %fd389, %fd383, 0d3FB5555555555554;
	sub.f64 	%fd391, %fd374, %fd382;
	add.f64 	%fd392, %fd391, %fd391;
	neg.f64 	%fd393, %fd382;
	fma.rn.f64 	%fd394, %fd393, %fd374, %fd392;
	mul.f64 	%fd395, %fd380, %fd394;
	mul.f64 	%fd396, %fd383, %fd390;
	fma.rn.f64 	%fd397, %fd396, %fd382, %fd395;
	xor.b32  	%r225, %r334, -2147483648;
	mov.b32 	%r226, 1127219200;
	mov.b64 	%fd398, {%r225, %r226};
	sub.f64 	%fd399, %fd398, %fd5;
	fma.rn.f64 	%fd400, %fd399, 0d3FE62E42FEFA39EF, %fd382;
	fma.rn.f64 	%fd401, %fd399, 0dBFE62E42FEFA39EF, %fd400;
	sub.f64 	%fd402, %fd401, %fd382;
	sub.f64 	%fd403, %fd397, %fd402;
	fma.rn.f64 	%fd404, %fd399, 0d3C7ABC9E3B39803F, %fd403;
	add.f64 	%fd713, %fd400, %fd404;
	bra.uni 	$L__BB0_49;
$L__BB0_48:
	fma.rn.f64 	%fd373, %fd711, 0d7FF0000000000000, 0d7FF0000000000000;
	{
	.reg .b32 %temp; 
	mov.b64 	{%temp, %r217}, %fd711;
	}
	and.b32  	%r218, %r217, 2147483647;
	setp.eq.s32 	%p50, %r218, 0;
	selp.f64 	%fd713, 0dFFF0000000000000, %fd373, %p50;
$L__BB0_49:
	neg.f64 	%fd405, %fd713;
	sub.f64 	%fd406, %fd713, %fd342;
	selp.f64 	%fd714, %fd405, %fd406, %p45;
$L__BB0_50:
	cvt.rn.f64.u32 	%fd407, %r315;
	{
	.reg .b32 %temp; 
	mov.b64 	{%temp, %r227}, %fd407;
	}
	setp.lt.s32 	%p53, %r227, 0;
	{ // callseq 5, 0
	.param .b64 param0;
	st.param.f64 	[param0], %fd407;
	.param .b64 retval0;
	call.uni (retval0), 
	__internal_lgamma_pos, 
	(
	param0
	);
	ld.param.f64 	%fd408, [retval0];
	} // callseq 5
	selp.f64 	%fd410, 0d7FF0000000000000, %fd408, %p53;
	sub.f64 	%fd411, %fd709, %fd410;
	sub.f64 	%fd412, %fd411, %fd714;
	fma.rn.f64 	%fd69, %fd40, 0d3FE0000000000000, %fd412;
	cvt.rn.f64.s32 	%fd70, %r316;
	add.f64 	%fd71, %fd70, 0d3FF0000000000000;
	abs.f64 	%fd716, %fd71;
	{ // callseq 6, 0
	.param .b64 param0;
	st.param.f64 	[param0], %fd716;
	.param .b64 retval0;
	call.uni (retval0), 
	__internal_lgamma_pos, 
	(
	param0
	);
	ld.param.f64 	%fd413, [retval0];
	} // callseq 6
	{
	.reg .b32 %temp; 
	mov.b64 	{%temp, %r228}, %fd71;
	}
	setp.gt.s32 	%p54, %r228, -1;
	mov.f64 	%fd719, %fd413;
	@%p54 bra 	$L__BB0_62;
	cvt.rzi.f64.f64 	%fd415, %fd716;
	setp.eq.f64 	%p55, %fd716, %fd415;
	mov.f64 	%fd719, 0d7FF0000000000000;
	@%p55 bra 	$L__BB0_62;
	{
	.reg .b32 %temp; 
	mov.b64 	{%temp, %r76}, %fd716;
	}
	setp.lt.s32 	%p56, %r76, 1006632960;
	@%p56 bra 	$L__BB0_54;
	{
	.reg .b32 %temp; 
	mov.b64 	{%r229, %temp}, %fd716;
	}
	add.s32 	%r230, %r76, 1048576;
	mov.b64 	%fd416, {%r229, %r230};
	cvt.rni.f64.f64 	%fd417, %fd416;
	cvt.rzi.s64.f64 	%rd23, %fd417;
	cvt.u32.u64 	%r231, %rd23;
	fma.rn.f64 	%fd418, %fd417, 0dBFE0000000000000, %fd716;
	mul.f64 	%fd419, %fd418, 0d3CA1A62633145C07;
	fma.rn.f64 	%fd420, %fd418, 0d400921FB54442D18, %fd419;
	shl.b64 	%rd24, %rd23, 6;
	and.b64  	%rd25, %rd24, 64;
	mov.u64 	%rd26, __cudart_sin_cos_coeffs;
	add.s64 	%rd27, %rd26, %rd25;
	mul.rn.f64 	%fd421, %fd420, %fd420;
	and.b64  	%rd28, %rd23, 1;
	setp.eq.b64 	%p57, %rd28, 1;
	selp.f64 	%fd422, 0dBDA8FF8320FD8164, 0d3DE5DB65F9785EBA, %p57;
	ld.global.nc.v2.f64 	{%fd423, %fd424}, [%rd27];
	fma.rn.f64 	%fd425, %fd422, %fd421, %fd423;
	fma.rn.f64 	%fd426, %fd425, %fd421, %fd424;
	ld.global.nc.v2.f64 	{%fd427, %fd428}, [%rd27+16];
	fma.rn.f64 	%fd429, %fd426, %fd421, %fd427;
	fma.rn.f64 	%fd430, %fd429, %fd421, %fd428;
	ld.global.nc.v2.f64 	{%fd431, %fd432}, [%rd27+32];
	fma.rn.f64 	%fd433, %fd430, %fd421, %fd431;
	fma.rn.f64 	%fd434, %fd433, %fd421, %fd432;
	fma.rn.f64 	%fd435, %fd434, %fd420, %fd420;
	fma.rn.f64 	%fd436, %fd434, %fd421, 0d3FF0000000000000;
	selp.f64 	%fd437, %fd436, %fd435, %p57;
	and.b32  	%r232, %r231, 2;
	setp.eq.s32 	%p58, %r232, 0;
	mov.f64 	%fd438, 0d0000000000000000;
	sub.f64 	%fd439, %fd438, %fd437;
	selp.f64 	%fd440, %fd437, %fd439, %p58;
	mul.f64 	%fd441, %fd71, %fd440;
	abs.f64 	%fd442, %fd441;
	mov.f64 	%fd443, 0d400921FB54442D18;
	div.rn.f64 	%fd716, %fd443, %fd442;
$L__BB0_54:
	{
	.reg .b32 %temp; 
	mov.b64 	{%temp, %r335}, %fd716;
	}
	{
	.reg .b32 %temp; 
	mov.b64 	{%r336, %temp}, %fd716;
	}
	setp.gt.s32 	%p59, %r335, 1048575;
	mov.b32 	%r337, -1023;
	@%p59 bra 	$L__BB0_56;
	mul.f64 	%fd716, %fd716, 0d4350000000000000;
	{
	.reg .b32 %temp; 
	mov.b64 	{%temp, %r335}, %fd716;
	}
	{
	.reg .b32 %temp; 
	mov.b64 	{%r336, %temp}, %fd716;
	}
	mov.b32 	%r337, -1077;
$L__BB0_56:
	add.s32 	%r235, %r335, -1;
	setp.gt.u32 	%p60, %r235, 2146435070;
	@%p60 bra 	$L__BB0_60;
	shr.u32 	%r238, %r335, 20;
	add.s32 	%r338, %r337, %r238;
	and.b32  	%r239, %r335, 1048575;
	or.b32  	%r240, %r239, 1072693248;
	mov.b64 	%fd717, {%r336, %r240};
	setp.lt.u32 	%p62, %r240, 1073127583;
	@%p62 bra 	$L__BB0_59;
	{
	.reg .b32 %temp; 
	mov.b64 	{%r241, %temp}, %fd717;
	}
	{
	.reg .b32 %temp; 
	mov.b64 	{%temp, %r242}, %fd717;
	}
	add.s32 	%r243, %r242, -1048576;
	mov.b64 	%fd717, {%r241, %r243};
	add.s32 	%r338, %r338, 1;
$L__BB0_59:
	add.f64 	%fd445, %fd717, 0dBFF0000000000000;
	add.f64 	%fd446, %fd717, 0d3FF0000000000000;
	rcp.approx.ftz.f64 	%fd447, %fd446;
	neg.f64 	%fd448, %fd446;
	fma.rn.f64 	%fd449, %fd448, %fd447, 0d3FF0000000000000;
	fma.rn.f64 	%fd450, %fd449, %fd449, %fd449;
	fma.rn.f64 	%fd451, %fd450, %fd447, %fd447;
	mul.f64 	%fd452, %fd445, %fd451;
	fma.rn.f64 	%fd453, %fd445, %fd451, %fd452;
	mul.f64 	%fd454, %fd453, %fd453;
	fma.rn.f64 	%fd455, %fd454, 0d3EB1380B3AE80F1E, 0d3ED0EE258B7A8B04;
	fma.rn.f64 	%fd456, %fd455, %fd454, 0d3EF3B2669F02676F;
	fma.rn.f64 	%fd457, %fd456, %fd454, 0d3F1745CBA9AB0956;
	fma.rn.f64 	%fd458, %fd457, %fd454, 0d3F3C71C72D1B5154;
	fma.rn.f64 	%fd459, %fd458, %fd454, 0d3F624924923BE72D;
	fma.rn.f64 	%fd460, %fd459, %fd454, 0d3F8999999999A3C4;
	fma.rn.f64 	%fd461, %fd460, %fd454, 0d3FB5555555555554;
	sub.f64 	%fd462, %fd445, %fd453;
	add.f64 	%fd463, %fd462, %fd462;
	neg.f64 	%fd464, %fd453;
	fma.rn.f64 	%fd465, %fd464, %fd445, %fd463;
	mul.f64 	%fd466, %fd451, %fd465;
	mul.f64 	%fd467, %fd454, %fd461;
	fma.rn.f64 	%fd468, %fd467, %fd453, %fd466;
	xor.b32  	%r244, %r338, -2147483648;
	mov.b32 	%r245, 1127219200;
	mov.b64 	%fd469, {%r244, %r245};
	sub.f64 	%fd470, %fd469, %fd5;
	fma.rn.f64 	%fd471, %fd470, 0d3FE62E42FEFA39EF, %fd453;
	fma.rn.f64 	%fd472, %fd470, 0dBFE62E42FEFA39EF, %fd471;
	sub.f64 	%fd473, %fd472, %fd453;
	sub.f64 	%fd474, %fd468, %fd473;
	fma.rn.f64 	%fd475, %fd470, 0d3C7ABC9E3B39803F, %fd474;
	add.f64 	%fd718, %fd471, %fd475;
	bra.uni 	$L__BB0_61;
$L__BB0_60:
	fma.rn.f64 	%fd444, %fd716, 0d7FF0000000000000, 0d7FF0000000000000;
	{
	.reg .b32 %temp; 
	mov.b64 	{%temp, %r236}, %fd716;
	}
	and.b32  	%r237, %r236, 2147483647;
	setp.eq.s32 	%p61, %r237, 0;
	selp.f64 	%fd718, 0dFFF0000000000000, %fd444, %p61;
$L__BB0_61:
	neg.f64 	%fd476, %fd718;
	sub.f64 	%fd477, %fd718, %fd413;
	selp.f64 	%fd719, %fd476, %fd477, %p56;
$L__BB0_62:
	sub.f64 	%fd86, %fd39, %fd719;
	cvt.rn.f64.s32 	%fd478, %r317;
	add.f64 	%fd87, %fd478, 0d3FF0000000000000;
	abs.f64 	%fd721, %fd87;
	{ // callseq 7, 0
	.param .b64 param0;
	st.param.f64 	[param0], %fd721;
	.param .b64 retval0;
	call.uni (retval0), 
	__internal_lgamma_pos, 
	(
	param0
	);
	ld.param.f64 	%fd479, [retval0];
	} // callseq 7
	{
	.reg .b32 %temp; 
	mov.b64 	{%temp, %r246}, %fd87;
	}
	setp.gt.s32 	%p64, %r246, -1;
	mov.f64 	%fd724, %fd479;
	@%p64 bra 	$L__BB0_74;
	cvt.rzi.f64.f64 	%fd481, %fd721;
	setp.eq.f64 	%p65, %fd721, %fd481;
	mov.f64 	%fd724, 0d7FF0000000000000;
	@%p65 bra 	$L__BB0_74;
	{
	.reg .b32 %temp; 
	mov.b64 	{%temp, %r87}, %fd721;
	}
	setp.lt.s32 	%p66, %r87, 1006632960;
	@%p66 bra 	$L__BB0_66;
	{
	.reg .b32 %temp; 
	mov.b64 	{%r247, %temp}, %fd721;
	}
	add.s32 	%r248, %r87, 1048576;
	mov.b64 	%fd482, {%r247, %r248};
	cvt.rni.f64.f64 	%fd483, %fd482;
	cvt.rzi.s64.f64 	%rd29, %fd483;
	cvt.u32.u64 	%r249, %rd29;
	fma.rn.f64 	%fd484, %fd483, 0dBFE0000000000000, %fd721;
	mul.f64 	%fd485, %fd484, 0d3CA1A62633145C07;
	fma.rn.f64 	%fd486, %fd484, 0d400921FB54442D18, %fd485;
	shl.b64 	%rd30, %rd29, 6;
	and.b64  	%rd31, %rd30, 64;
	mov.u64 	%rd32, __cudart_sin_cos_coeffs;
	add.s64 	%rd33, %rd32, %rd31;
	mul.rn.f64 	%fd487, %fd486, %fd486;
	and.b64  	%rd34, %rd29, 1;
	setp.eq.b64 	%p67, %rd34, 1;
	selp.f64 	%fd488, 0dBDA8FF8320FD8164, 0d3DE5DB65F9785EBA, %p67;
	ld.global.nc.v2.f64 	{%fd489, %fd490}, [%rd33];
	fma.rn.f64 	%fd491, %fd488, %fd487, %fd489;
	fma.rn.f64 	%fd492, %fd491, %fd487, %fd490;
	ld.global.nc.v2.f64 	{%fd493, %fd494}, [%rd33+16];
	fma.rn.f64 	%fd495, %fd492, %fd487, %fd493;
	fma.rn.f64 	%fd496, %fd495, %fd487, %fd494;
	ld.global.nc.v2.f64 	{%fd497, %fd498}, [%rd33+32];
	fma.rn.f64 	%fd499, %fd496, %fd487, %fd497;
	fma.rn.f64 	%fd500, %fd499, %fd487, %fd498;
	fma.rn.f64 	%fd501, %fd500, %fd486, %fd486;
	fma.rn.f64 	%fd502, %fd500, %fd487, 0d3FF0000000000000;
	selp.f64 	%fd503, %fd502, %fd501, %p67;
	and.b32  	%r250, %r249, 2;
	setp.eq.s32 	%p68, %r250, 0;
	mov.f64 	%fd504, 0d0000000000000000;
	sub.f64 	%fd505, %fd504, %fd503;
	selp.f64 	%fd506, %fd503, %fd505, %p68;
	mul.f64 	%fd507, %fd87, %fd506;
	abs.f64 	%fd508, %fd507;
	mov.f64 	%fd509, 0d400921FB54442D18;
	div.rn.f64 	%fd721, %fd509, %fd508;
$L__BB0_66:
	{
	.reg .b32 %temp; 
	mov.b64 	{%temp, %r339}, %fd721;
	}
	{
	.reg .b32 %temp; 
	mov.b64 	{%r340, %temp}, %fd721;
	}
	setp.gt.s32 	%p69, %r339, 1048575;
	mov.b32 	%r341, -1023;
	@%p69 bra 	$L__BB0_68;
	mul.f64 	%fd721, %fd721, 0d4350000000000000;
	{
	.reg .b32 %temp; 
	mov.b64 	{%temp, %r339}, %fd721;
	}
	{
	.reg .b32 %temp; 
	mov.b64 	{%r340, %temp}, %fd721;
	}
	mov.b32 	%r341, -1077;
$L__BB0_68:
	add.s32 	%r253, %r339, -1;
	setp.gt.u32 	%p70, %r253, 2146435070;
	@%p70 bra 	$L__BB0_72;
	shr.u32 	%r256, %r339, 20;
	add.s32 	%r342, %r341, %r256;
	and.b32  	%r257, %r339, 1048575;
	or.b32  	%r258, %r257, 1072693248;
	mov.b64 	%fd722, {%r340, %r258};
	setp.lt.u32 	%p72, %r258, 1073127583;
	@%p72 bra 	$L__BB0_71;
	{
	.reg .b32 %temp; 
	mov.b64 	{%r259, %temp}, %fd722;
	}
	{
	.reg .b32 %temp; 
	mov.b64 	{%temp, %r260}, %fd722;
	}
	add.s32 	%r261, %r260, -1048576;
	mov.b64 	%fd722, {%r259, %r261};
	add.s32 	%r342, %r342, 1;
$L__BB0_71:
	add.f64 	%fd511, %fd722, 0dBFF0000000000000;
	add.f64 	%fd512, %fd722, 0d3FF0000000000000;
	rcp.approx.ftz.f64 	%fd513, %fd512;
	neg.f64 	%fd514, %fd512;
	fma.rn.f64 	%fd515, %fd514, %fd513, 0d3FF0000000000000;
	fma.rn.f64 	%fd516, %fd515, %fd515, %fd515;
	fma.rn.f64 	%fd517, %fd516, %fd513, %fd513;
	mul.f64 	%fd518, %fd511, %fd517;
	fma.rn.f64 	%fd519, %fd511, %fd517, %fd518;
	mul.f64 	%fd520, %fd519, %fd519;
	fma.rn.f64 	%fd521, %fd520, 0d3EB1380B3AE80F1E, 0d3ED0EE258B7A8B04;
	fma.rn.f64 	%fd522, %fd521, %fd520, 0d3EF3B2669F02676F;
	fma.rn.f64 	%fd523, %fd522, %fd520, 0d3F1745CBA9AB0956;
	fma.rn.f64 	%fd524, %fd523, %fd520, 0d3F3C71C72D1B5154;
	fma.rn.f64 	%fd525, %fd524, %fd520, 0d3F624924923BE72D;
	fma.rn.f64 	%fd526, %fd525, %fd520, 0d3F8999999999A3C4;
	fma.rn.f64 	%fd527, %fd526, %fd520, 0d3FB5555555555554;
	sub.f64 	%fd528, %fd511, %fd519;
	add.f64 	%fd529, %fd528, %fd528;
	neg.f64 	%fd530, %fd519;
	fma.rn.f64 	%fd531, %fd530, %fd511, %fd529;
	mul.f64 	%fd532, %fd517, %fd531;
	mul.f64 	%fd533, %fd520, %fd527;
	fma.rn.f64 	%fd534, %fd533, %fd519, %fd532;
	xor.b32  	%r262, %r342, -2147483648;
	mov.b32 	%r263, 1127219200;
	mov.b64 	%fd535, {%r262, %r263};
	sub.f64 	%fd536, %fd535, %fd5;
	fma.rn.f64 	%fd537, %fd536, 0d3FE62E42FEFA39EF, %fd519;
	fma.rn.f64 	%fd538, %fd536, 0dBFE62E42FEFA39EF, %fd537;
	sub.f64 	%fd539, %fd538, %fd519;
	sub.f64 	%fd540, %fd534, %fd539;
	fma.rn.f64 	%fd541, %fd536, 0d3C7ABC9E3B39803F, %fd540;
	add.f64 	%fd723, %fd537, %fd541;
	bra.uni 	$L__BB0_73;
$L__BB0_72:
	fma.rn.f64 	%fd510, %fd721, 0d7FF0000000000000, 0d7FF0000000000000;
	{
	.reg .b32 %temp; 
	mov.b64 	{%temp, %r254}, %fd721;
	}
	and.b32  	%r255, %r254, 2147483647;
	setp.eq.s32 	%p71, %r255, 0;
	selp.f64 	%fd723, 0dFFF0000000000000, %fd510, %p71;
$L__BB0_73:
	neg.f64 	%fd542, %fd723;
	sub.f64 	%fd543, %fd723, %fd479;
	selp.f64 	%fd724, %fd542, %fd543, %p66;
$L__BB0_74:
	sub.f64 	%fd544, %fd86, %fd724;
	add.f64 	%fd102, %fd69, %fd544;
	cvt.f64.f32 	%fd725, %f7;
	{
	.reg .b32 %temp; 
	mov.b64 	{%temp, %r343}, %fd725;
	}
	{
	.reg .b32 %temp; 
	mov.b64 	{%r344, %temp}, %fd725;
	}
	setp.gt.s32 	%p74, %r343, 1048575;
	mov.b32 	%r345, -1023;
	@%p74 bra 	$L__BB0_76;
	mul.f64 	%fd725, %fd725, 0d4350000000000000;
	{
	.reg .b32 %temp; 
	mov.b64 	{%temp, %r343}, %fd725;
	}
	{
	.reg .b32 %temp; 
	mov.b64 	{%r344, %temp}, %fd725;
	}
	mov.b32 	%r345, -1077;
$L__BB0_76:
	add.s32 	%r266, %r343, -1;
	setp.gt.u32 	%p75, %r266, 2146435070;
	@%p75 bra 	$L__BB0_80;
	shr.u32 	%r269, %r343, 20;
	add.s32 	%r346, %r345, %r269;
	and.b32  	%r270, %r343, 1048575;
	or.b32  	%r271, %r270, 1072693248;
	mov.b64 	%fd726, {%r344, %r271};
	setp.lt.u32 	%p77, %r271, 1073127583;
	@%p77 bra 	$L__BB0_79;
	{
	.reg .b32 %temp; 
	mov.b64 	{%r272, %temp}, %fd726;
	}
	{
	.reg .b32 %temp; 
	mov.b64 	{%temp, %r273}, %fd726;
	}
	add.s32 	%r274, %r273, -1048576;
	mov.b64 	%fd726, {%r272, %r274};
	add.s32 	%r346, %r346, 1;
$L__BB0_79:
	add.f64 	%fd546, %fd726, 0dBFF0000000000000;
	add.f64 	%fd547, %fd726, 0d3FF0000000000000;
	rcp.approx.ftz.f64 	%fd548, %fd547;
	neg.f64 	%fd549, %fd547;
	fma.rn.f64 	%fd550, %fd549, %fd548, 0d3FF0000000000000;
	fma.rn.f64 	%fd551, %fd550, %fd550, %fd550;
	fma.rn.f64 	%fd552, %fd551, %fd548, %fd548;
	mul.f64 	%fd553, %fd546, %fd552;
	fma.rn.f64 	%fd554, %fd546, %fd552, %fd553;
	mul.f64 	%fd555, %fd554, %fd554;
	fma.rn.f64 	%fd556, %fd555, 0d3EB1380B3AE80F1E, 0d3ED0EE258B7A8B04;
	fma.rn.f64 	%fd557, %fd556, %fd555, 0d3EF3B2669F02676F;
	fma.rn.f64 	%fd558, %fd557, %fd555, 0d3F1745CBA9AB0956;
	fma.rn.f64 	%fd559, %fd558, %fd555, 0d3F3C71C72D1B5154;
	fma.rn.f64 	%fd560, %fd559, %fd555, 0d3F624924923BE72D;
	fma.rn.f64 	%fd561, %fd560, %fd555, 0d3F8999999999A3C4;
	fma.rn.f64 	%fd562, %fd561, %fd555, 0d3FB5555555555554;
	sub.f64 	%fd563, %fd546, %fd554;
	add.f64 	%fd564, %fd563, %fd563;
	neg.f64 	%fd565, %fd554;
	fma.rn.f64 	%fd566, %fd565, %fd546, %fd564;
	mul.f64 	%fd567, %fd552, %fd566;
	mul.f64 	%fd568, %fd555, %fd562;
	fma.rn.f64 	%fd569, %fd568, %fd554, %fd567;
	xor.b32  	%r275, %r346, -2147483648;
	mov.b32 	%r276, 1127219200;
	mov.b64 	%fd570, {%r275, %r276};
	sub.f64 	%fd571, %fd570, %fd5;
	fma.rn.f64 	%fd572, %fd571, 0d3FE62E42FEFA39EF, %fd554;
	fma.rn.f64 	%fd573, %fd571, 0dBFE62E42FEFA39EF, %fd572;
	sub.f64 	%fd574, %fd573, %fd554;
	sub.f64 	%fd575, %fd569, %fd574;
	fma.rn.f64 	%fd576, %fd571, 0d3C7ABC9E3B39803F, %fd575;
	add.f64 	%fd727, %fd572, %fd576;
	bra.uni 	$L__BB0_81;
$L__BB0_80:
	fma.rn.f64 	%fd545, %fd725, 0d7FF0000000000000, 0d7FF0000000000000;
	{
	.reg .b32 %temp; 
	mov.b64 	{%temp, %r267}, %fd725;
	}
	and.b32  	%r268, %r267, 2147483647;
	setp.eq.s32 	%p76, %r268, 0;
	selp.f64 	%fd727, 0dFFF0000000000000, %fd545, %p76;
$L__BB0_81:
	add.s32 	%r278, %r315, -1;
	cvt.rn.f64.u32 	%fd112, %r278;
	fma.rn.f64 	%fd577, %fd727, %fd112, %fd102;
	cvt.rn.f64.s32 	%fd113, %r314;
	fma.rn.f64 	%fd114, %fd727, %fd113, %fd577;
	cvt.f64.f32 	%fd728, %f8;
	{
	.reg .b32 %temp; 
	mov.b64 	{%temp, %r347}, %fd728;
	}
	{
	.reg .b32 %temp; 
	mov.b64 	{%r348, %temp}, %fd728;
	}
	setp.gt.s32 	%p78, %r347, 1048575;
	mov.b32 	%r349, -1023;
	@%p78 bra 	$L__BB0_83;
	mul.f64 	%fd728, %fd728, 0d4350000000000000;
	{
	.reg .b32 %temp; 
	mov.b64 	{%temp, %r347}, %fd728;
	}
	{
	.reg .b32 %temp; 
	mov.b64 	{%r348, %temp}, %fd728;
	}
	mov.b32 	%r349, -1077;
$L__BB0_83:
	add.s32 	%r280, %r347, -1;
	setp.gt.u32 	%p79, %r280, 2146435070;
	@%p79 bra 	$L__BB0_87;
	shr.u32 	%r283, %r347, 20;
	add.s32 	%r350, %r349, %r283;
	and.b32  	%r284, %r347, 1048575;
	or.b32  	%r285, %r284, 1072693248;
	mov.b64 	%fd729, {%r348, %r285};
	setp.lt.u32 	%p81, %r285, 1073127583;
	@%p81 bra 	$L__BB0_86;
	{
	.reg .b32 %temp; 
	mov.b64 	{%r286, %temp}, %fd729;
	}
	{
	.reg .b32 %temp; 
	mov.b64 	{%temp, %r287}, %fd729;
	}
	add.s32 	%r288, %r287, -1048576;
	mov.b64 	%fd729, {%r286, %r288};
	add.s32 	%r350, %r350, 1;
$L__BB0_86:
	add.f64 	%fd579, %fd729, 0dBFF0000000000000;
	add.f64 	%fd580, %fd729, 0d3FF0000000000000;
	rcp.approx.ftz.f64 	%fd581, %fd580;
	neg.f64 	%fd582, %fd580;
	fma.rn.f64 	%fd583, %fd582, %fd581, 0d3FF0000000000000;
	fma.rn.f64 	%fd584, %fd583, %fd583, %fd583;
	fma.rn.f64 	%fd585, %fd584, %fd581, %fd581;
	mul.f64 	%fd586, %fd579, %fd585;
	fma.rn.f64 	%fd587, %fd579, %fd585, %fd586;
	mul.f64 	%fd588, %fd587, %fd587;
	fma.rn.f64 	%fd589, %fd588, 0d3EB1380B3AE80F1E, 0d3ED0EE258B7A8B04;
	fma.rn.f64 	%fd590, %fd589, %fd588, 0d3EF3B2669F02676F;
	fma.rn.f64 	%fd591, %fd590, %fd588, 0d3F1745CBA9AB0956;
	fma.rn.f64 	%fd592, %fd591, %fd588, 0d3F3C71C72D1B5154;
	fma.rn.f64 	%fd593, %fd592, %fd588, 0d3F624924923BE72D;
	fma.rn.f64 	%fd594, %fd593, %fd588, 0d3F8999999999A3C4;
	fma.rn.f64 	%fd595, %fd594, %fd588, 0d3FB5555555555554;
	sub.f64 	%fd596, %fd579, %fd587;
	add.f64 	%fd597, %fd596, %fd596;
	neg.f64 	%fd598, %fd587;
	fma.rn.f64 	%fd599, %fd598, %fd579, %fd597;
	mul.f64 	%fd600, %fd585, %fd599;
	mul.f64 	%fd601, %fd588, %fd595;
	fma.rn.f64 	%fd602, %fd601, %fd587, %fd600;
	xor.b32  	%r289, %r350, -2147483648;
	mov.b32 	%r290, 1127219200;
	mov.b64 	%fd603, {%r289, %r290};
	sub.f64 	%fd604, %fd603, %fd5;
	fma.rn.f64 	%fd605, %fd604, 0d3FE62E42FEFA39EF, %fd587;
	fma.rn.f64 	%fd606, %fd604, 0dBFE62E42FEFA39EF, %fd605;
	sub.f64 	%fd607, %fd606, %fd587;
	sub.f64 	%fd608, %fd602, %fd607;
	fma.rn.f64 	%fd609, %fd604, 0d3C7ABC9E3B39803F, %fd608;
	add.f64 	%fd730, %fd605, %fd609;
	bra.uni 	$L__BB0_88;
$L__BB0_87:
	fma.rn.f64 	%fd578, %fd728, 0d7FF0000000000000, 0d7FF0000000000000;
	{
	.reg .b32 %temp; 
	mov.b64 	{%temp, %r281}, %fd728;
	}
	and.b32  	%r282, %r281, 2147483647;
	setp.eq.s32 	%p80, %r282, 0;
	selp.f64 	%fd730, 0dFFF0000000000000, %fd578, %p80;
$L__BB0_88:
	ld.param.f32 	%f82, [unitary_param_4];
	ld.param.f32 	%f79, [unitary_param_2];
	setp.gt.f32 	%p82, %f6, %f5;
	setp.gt.f32 	%p83, %f3, %f2;
	selp.f32 	%f16, %f2, %f3, %p83;
	selp.f32 	%f17, %f3, %f2, %p83;
	div.rn.f32 	%f18, %f16, %f17;
	mul.f32 	%f19, %f18, %f18;
	fma.rn.f32 	%f20, %f19, 0f3B33710B, 0fBC807748;
	fma.rn.f32 	%f21, %f20, %f19, 0f3D2CDAB2;
	fma.rn.f32 	%f22, %f21, %f19, 0fBD992D10;
	fma.rn.f32 	%f23, %f22, %f19, 0f3DD9EA6C;
	fma.rn.f32 	%f24, %f23, %f19, 0fBE117CB1;
	fma.rn.f32 	%f25, %f24, %f19, 0f3E4CBCE0;
	fma.rn.f32 	%f26, %f25, %f19, 0fBEAAAA7D;
	mul.f32 	%f27, %f19, %f26;
	fma.rn.f32 	%f28, %f27, %f18, %f18;
	neg.f32 	%f29, %f28;
	selp.f32 	%f30, %f28, %f29, %p83;
	selp.f32 	%f31, 0f3F6EE581, 0f3FEEE581, %p83;
	fma.rn.f32 	%f32, %f31, 0f3FD774EB, %f30;
	fma.rn.f32 	%f33, 0f3F6EE581, 0f3FD774EB, %f29;
	selp.f32 	%f34, %f33, %f28, %p83;
	setp.lt.s32 	%p84, %r11, 0;
	selp.f32 	%f35, %f32, %f34, %p84;
	setp.eq.f32 	%p85, %f2, %f3;
	selp.f32 	%f36, 0f4016CBE4, 0f3F490FDB, %p84;
	selp.f32 	%f37, %f36, %f35, %p85;
	setp.eq.f32 	%p86, %f17, 0f00000000;
	selp.f32 	%f38, 0f40490FDB, 0f00000000, %p84;
	selp.f32 	%f39, %f38, %f37, %p86;
	copysign.f32 	%f40, %f79, %f39;
	add.f32 	%f41, %f2, %f3;
	abs.f32 	%f42, %f41;
	setp.nan.f32 	%p87, %f42, %f42;
	selp.f32 	%f43, %f41, %f40, %p87;
	cvt.f64.f32 	%fd610, %f43;
	selp.f32 	%f44, %f5, %f6, %p82;
	selp.f32 	%f45, %f6, %f5, %p82;
	div.rn.f32 	%f46, %f44, %f45;
	mul.f32 	%f47, %f46, %f46;
	fma.rn.f32 	%f48, %f47, 0f3B33710B, 0fBC807748;
	fma.rn.f32 	%f49, %f48, %f47, 0f3D2CDAB2;
	fma.rn.f32 	%f50, %f49, %f47, 0fBD992D10;
	fma.rn.f32 	%f51, %f50, %f47, 0f3DD9EA6C;
	fma.rn.f32 	%f52, %f51, %f47, 0fBE117CB1;
	fma.rn.f32 	%f53, %f52, %f47, 0f3E4CBCE0;
	fma.rn.f32 	%f54, %f53, %f47, 0fBEAAAA7D;
	mul.f32 	%f55, %f47, %f54;
	fma.rn.f32 	%f56, %f55, %f46, %f46;
	neg.f32 	%f57, %f56;
	selp.f32 	%f58, %f56, %f57, %p82;
	selp.f32 	%f59, 0f3F6EE581, 0f3FEEE581, %p82;
	fma.rn.f32 	%f60, %f59, 0f3FD774EB, %f58;
	fma.rn.f32 	%f61, 0f3F6EE581, 0f3FD774EB, %f57;
	selp.f32 	%f62, %f61, %f56, %p82;
	setp.lt.s32 	%p88, %r12, 0;
	selp.f32 	%f63, %f60, %f62, %p88;
	setp.eq.f32 	%p89, %f5, %f6;
	selp.f32 	%f64, 0f4016CBE4, 0f3F490FDB, %p88;
	selp.f32 	%f65, %f64, %f63, %p89;
	setp.eq.f32 	%p90, %f45, 0f00000000;
	selp.f32 	%f66, 0f40490FDB, 0f00000000, %p88;
	selp.f32 	%f67, %f66, %f65, %p90;
	copysign.f32 	%f68, %f82, %f67;
	add.f32 	%f69, %f5, %f6;
	abs.f32 	%f70, %f69;
	setp.nan.f32 	%p91, %f70, %f70;
	selp.f32 	%f71, %f69, %f68, %p91;
	cvt.f64.f32 	%fd611, %f71;
	fma.rn.f64 	%fd612, %fd730, %fd53, %fd114;
	fma.rn.f64 	%fd124, %fd730, %fd70, %fd612;
	mul.f64 	%fd613, %fd112, %fd610;
	mul.f64 	%fd614, %fd113, %fd610;
	sub.f64 	%fd615, %fd613, %fd614;
	fma.rn.f64 	%fd616, %fd53, %fd611, %fd615;
	add.f64 	%fd617, %fd611, 0d400921FB54442D18;
	mul.f64 	%fd618, %fd617, %fd70;
	sub.f64 	%fd125, %fd616, %fd618;
	fma.rn.f64 	%fd619, %fd124, 0d3FF71547652B82FE, 0d4338000000000000;
	{
	.reg .b32 %temp; 
	mov.b64 	{%r118, %temp}, %fd619;
	}
	mov.f64 	%fd620, 0dC338000000000000;
	add.rn.f64 	%fd621, %fd619, %fd620;
	fma.rn.f64 	%fd622, %fd621, 0dBFE62E42FEFA39EF, %fd124;
	fma.rn.f64 	%fd623, %fd621, 0dBC7ABC9E3B39803F, %fd622;
	fma.rn.f64 	%fd624, %fd623, 0d3E5ADE1569CE2BDF, 0d3E928AF3FCA213EA;
	fma.rn.f64 	%fd625, %fd624, %fd623, 0d3EC71DEE62401315;
	fma.rn.f64 	%fd626, %fd625, %fd623, 0d3EFA01997C89EB71;
	fma.rn.f64 	%fd627, %fd626, %fd623, 0d3F2A01A014761F65;
	fma.rn.f64 	%fd628, %fd627, %fd623, 0d3F56C16C1852B7AF;
	fma.rn.f64 	%fd629, %fd628, %fd623, 0d3F81111111122322;
	fma.rn.f64 	%fd630, %fd629, %fd623, 0d3FA55555555502A1;
	fma.rn.f64 	%fd631, %fd630, %fd623, 0d3FC5555555555511;
	fma.rn.f64 	%fd632, %fd631, %fd623, 0d3FE000000000000B;
	fma.rn.f64 	%fd633, %fd632, %fd623, 0d3FF0000000000000;
	fma.rn.f64 	%fd634, %fd633, %fd623, 0d3FF0000000000000;
	{
	.reg .b32 %temp; 
	mov.b64 	{%r119, %temp}, %fd634;
	}
	{
	.reg .b32 %temp; 
	mov.b64 	{%temp, %r120}, %fd634;
	}
	shl.b32 	%r291, %r118, 20;
	add.s32 	%r292, %r291, %r120;
	mov.b64 	%fd731, {%r119, %r292};
	{
	.reg .b32 %temp; 
	mov.b64 	{%temp, %r293}, %fd124;
	}
	mov.b32 	%f72, %r293;
	abs.f32 	%f9, %f72;
	setp.lt.f32 	%p92, %f9, 0f4086232B;
	@%p92 bra 	$L__BB0_91;
	setp.lt.f64 	%p93, %fd124, 0d0000000000000000;
	add.f64 	%fd635, %fd124, 0d7FF0000000000000;
	selp.f64 	%fd731, 0d0000000000000000, %fd635, %p93;
	setp.geu.f32 	%p94, %f9, 0f40874800;
	@%p94 bra 	$L__BB0_91;
	shr.u32 	%r294, %r118, 31;
	add.s32 	%r295, %r118, %r294;
	shr.s32 	%r296, %r295, 1;
	shl.b32 	%r297, %r296, 20;
	add.s32 	%r298, %r120, %r297;
	mov.b64 	%fd636, {%r119, %r298};
	sub.s32 	%r299, %r118, %r296;
	shl.b32 	%r300, %r299, 20;
	add.s32 	%r301, %r300, 1072693248;
	mov.b32 	%r302, 0;
	mov.b64 	%fd637, {%r302, %r301};
	mul.f64 	%fd731, %fd637, %fd636;
$L__BB0_91:
	abs.f64 	%fd130, %fd125;
	setp.neu.f64 	%p95, %fd130, 0d7FF0000000000000;
	@%p95 bra 	$L__BB0_93;
	mov.f64 	%fd643, 0d0000000000000000;
	mul.rn.f64 	%fd733, %fd125, %fd643;
	mov.b32 	%r352, 1;
	bra.uni 	$L__BB0_96;
$L__BB0_93:
	mul.f64 	%fd638, %fd125, 0d3FE45F306DC9C883;
	cvt.rni.s32.f64 	%r351, %fd638;
	cvt.rn.f64.s32 	%fd639, %r351;
	fma.rn.f64 	%fd640, %fd639, 0dBFF921FB54442D18, %fd125;
	fma.rn.f64 	%fd641, %fd639, 0dBC91A62633145C00, %fd640;
	fma.rn.f64 	%fd733, %fd639, 0dB97B839A252049C0, %fd641;
	setp.ltu.f64 	%p96, %fd130, 0d41E0000000000000;
	@%p96 bra 	$L__BB0_95;
	{ // callseq 8, 0
	.param .b64 param0;
	st.param.f64 	[param0], %fd125;
	.param .align 16 .b8 retval0[16];
	call.uni (retval0), 
	__internal_trig_reduction_slowpathd, 
	(
	param0
	);
	ld.param.f64 	%fd733, [retval0];
	ld.param.b32 	%r351, [retval0+8];
	} // callseq 8
$L__BB0_95:
	add.s32 	%r352, %r351, 1;
$L__BB0_96:
	shl.b32 	%r305, %r352, 6;
	cvt.u64.u32 	%rd35, %r305;
	and.b64  	%rd36, %rd35, 64;
	mov.u64 	%rd37, __cudart_sin_cos_coeffs;
	add.s64 	%rd38, %rd37, %rd36;
	mul.rn.f64 	%fd644, %fd733, %fd733;
	and.b32  	%r306, %r352, 1;
	setp.eq.b32 	%p98, %r306, 1;
	selp.f64 	%fd645, 0dBDA8FF8320FD8164, 0d3DE5DB65F9785EBA, %p98;
	ld.global.nc.v2.f64 	{%fd646, %fd647}, [%rd38];
	fma.rn.f64 	%fd648, %fd645, %fd644, %fd646;
	fma.rn.f64 	%fd649, %fd648, %fd644, %fd647;
	ld.global.nc.v2.f64 	{%fd650, %fd651}, [%rd38+16];
	fma.rn.f64 	%fd652, %fd649, %fd644, %fd650;
	fma.rn.f64 	%fd653, %fd652, %fd644, %fd651;
	ld.global.nc.v2.f64 	{%fd654, %fd655}, [%rd38+32];
	fma.rn.f64 	%fd656, %fd653, %fd644, %fd654;
	fma.rn.f64 	%fd657, %fd656, %fd644, %fd655;
	fma.rn.f64 	%fd658, %fd657, %fd733, %fd733;
	fma.rn.f64 	%fd659, %fd657, %fd644, 0d3FF0000000000000;
	selp.f64 	%fd660, %fd659, %fd658, %p98;
	and.b32  	%r307, %r352, 2;
	setp.eq.s32 	%p99, %r307, 0;
	mov.f64 	%fd661, 0d0000000000000000;
	sub.f64 	%fd662, %fd661, %fd660;
	selp.f64 	%fd136, %fd660, %fd662, %p99;
	@%p95 bra 	$L__BB0_98;
	mov.f64 	%fd668, 0d0000000000000000;
	mul.rn.f64 	%fd734, %fd125, %fd668;
	mov.b32 	%r353, 0;
	bra.uni 	$L__BB0_100;
$L__BB0_98:
	mul.f64 	%fd663, %fd125, 0d3FE45F306DC9C883;
	cvt.rni.s32.f64 	%r353, %fd663;
	cvt.rn.f64.s32 	%fd664, %r353;
	fma.rn.f64 	%fd665, %fd664, 0dBFF921FB54442D18, %fd125;
	fma.rn.f64 	%fd666, %fd664, 0dBC91A62633145C00, %fd665;
	fma.rn.f64 	%fd734, %fd664, 0dB97B839A252049C0, %fd666;
	setp.ltu.f64 	%p100, %fd130, 0d41E0000000000000;
	@%p100 bra 	$L__BB0_100;
	{ // callseq 9, 0
	.param .b64 param0;
	st.param.f64 	[param0], %fd125;
	.param .align 16 .b8 retval0[16];
	call.uni (retval0), 
	__internal_trig_reduction_slowpathd, 
	(
	param0
	);
	ld.param.f64 	%fd734, [retval0];
	ld.param.b32 	%r353, [retval0+8];
	} // callseq 9
$L__BB0_100:
	shl.b32 	%r310, %r353, 6;
	cvt.u64.u32 	%rd39, %r310;
	and.b64  	%rd40, %rd39, 64;
	mov.u64 	%rd41, __cudart_sin_cos_coeffs;
	add.s64 	%rd42, %rd41, %rd40;
	mul.rn.f64 	%fd669, %fd734, %fd734;
	and.b32  	%r311, %r353, 1;
	setp.eq.b32 	%p101, %r311, 1;
	selp.f64 	%fd670, 0dBDA8FF8320FD8164, 0d3DE5DB65F9785EBA, %p101;
	ld.global.nc.v2.f64 	{%fd671, %fd672}, [%rd42];
	fma.rn.f64 	%fd673, %fd670, %fd669, %fd671;
	fma.rn.f64 	%fd674, %fd673, %fd669, %fd672;
	ld.global.nc.v2.f64 	{%fd675, %fd676}, [%rd42+16];
	fma.rn.f64 	%fd677, %fd674, %fd669, %fd675;
	fma.rn.f64 	%fd678, %fd677, %fd669, %fd676;
	ld.global.nc.v2.f64 	{%fd679, %fd680}, [%rd42+32];
	fma.rn.f64 	%fd681, %fd678, %fd669, %fd679;
	fma.rn.f64 	%fd682, %fd681, %fd669, %fd680;
	fma.rn.f64 	%fd683, %fd682, %fd734, %fd734;
	fma.rn.f64 	%fd684, %fd682, %fd669, 0d3FF0000000000000;
	selp.f64 	%fd685, %fd684, %fd683, %p101;
	and.b32  	%r312, %r353, 2;
	setp.eq.s32 	%p102, %r312, 0;
	mov.f64 	%fd686, 0d0000000000000000;
	sub.f64 	%fd687, %fd686, %fd685;
	selp.f64 	%fd688, %fd685, %fd687, %p102;
	mul.f64 	%fd736, %fd731, %fd688;
	mul.f64 	%fd735, %fd731, %fd136;
$L__BB0_101:
	ld.global.f32 	%f73, [%rd3];
	cvt.f64.f32 	%fd689, %f73;
	add.f64 	%fd690, %fd735, %fd689;
	cvt.rn.f32.f64 	%f74, %fd690;
	st.global.f32 	[%rd3], %f74;
	ld.global.f32 	%f75, [%rd4];
	cvt.f64.f32 	%fd691, %f75;
	add.f64 	%fd692, %fd736, %fd691;
	cvt.rn.f32.f64 	%f76, %fd692;
	st.global.f32 	[%rd4], %f76;
	add.s32 	%r318, %r318, 1;
	setp.ne.s32 	%p103, %r318, 0;
	add.s32 	%r317, %r317, 1;
	add.s32 	%r316, %r316, -1;
	add.s32 	%r315, %r315, 1;
	add.s32 	%r314, %r314, 1;
	add.s32 	%r313, %r313, -1;
	@%p103 bra 	$L__BB0_4;
$L__BB0_102:
	ret;

}
.func  (.param .align 16 .b8 func_retval0[16]) __internal_trig_reduction_slowpathd(
	.param .b64 __internal_trig_reduction_slowpathd_param_0
)
{
	.local .align 8 .b8 	__local_depot1[40];
	.reg .b64 	%SP;
	.reg .b64 	%SPL;
	.reg .pred 	%p<10>;
	.reg .b32 	%r<47>;
	.reg .b64 	%rd<74>;
	.reg .b64 	%fd<5>;

	mov.u64 	%SPL, __local_depot1;
	ld.param.f64 	%fd4, [__internal_trig_reduction_slowpathd_param_0];
	add.u64 	%rd1, %SPL, 0;
	{
	.reg .b32 %temp; 
	mov.b64 	{%temp, %r1}, %fd4;
	}
	shr.u32 	%r2, %r1, 20;
	and.b32  	%r3, %r2, 2047;
	setp.eq.s32 	%p1, %r3, 2047;
	mov.b32 	%r46, 0;
	@%p1 bra 	$L__BB1_9;
	add.s32 	%r20, %r3, -1024;
	mov.b64 	%rd20, %fd4;
	shl.b64 	%rd2, %rd20, 11;
	shr.u32 	%r4, %r20, 6;
	sub.s32 	%r45, 15, %r4;
	sub.s32 	%r21, 19, %r4;
	setp.lt.u32 	%p2, %r20, 128;
	selp.b32 	%r6, 18, %r21, %p2;
	setp.ge.s32 	%p3, %r45, %r6;
	mov.b64 	%rd70, 0;
	@%p3 bra 	$L__BB1_4;
	add.s32 	%r23, %r6, %r4;
	neg.s32 	%r43, %r23;
	or.b64  	%rd3, %rd2, -9223372036854775808;
	mov.b64 	%rd70, 0;
	mov.b32 	%r42, 0;
	mov.u64 	%rd25, __cudart_i2opi_d;
	mov.u32 	%r44, %r45;
$L__BB1_3:
	.pragma "nounroll";
	mul.wide.s32 	%rd22, %r42, 8;
	add.s64 	%rd23, %rd1, %rd22;
	mul.wide.s32 	%rd24, %r44, 8;
	add.s64 	%rd26, %rd25, %rd24;
	ld.global.nc.u64 	%rd27, [%rd26];
	{
	.reg .u32 %r0, %r1, %r2, %r3, %alo, %ahi, %blo, %bhi, %clo, %chi;
	mov.b64 	{%alo,%ahi}, %rd27;
	mov.b64 	{%blo,%bhi}, %rd3;
	mov.b64 	{%clo,%chi}, %rd70;
	mad.lo.cc.u32 	%r0, %alo, %blo, %clo;
	madc.hi.cc.u32 	%r1, %alo, %blo, %chi;
	madc.hi.u32 	%r2, %alo, %bhi, 0;
	mad.lo.cc.u32 	%r1, %alo, %bhi, %r1;
	madc.hi.cc.u32 	%r2, %ahi, %blo, %r2;
	madc.hi.u32 	%r3, %ahi, %bhi, 0;
	mad.lo.cc.u32 	%r1, %ahi, %blo, %r1;
	madc.lo.cc.u32 	%r2, %ahi, %bhi, %r2;
	addc.u32 	%r3, %r3, 0;
	mov.b64 	%rd28, {%r0,%r1};
	mov.b64 	%rd70, {%r2,%r3};
	}
	st.local.u64 	[%rd23], %rd28;
	add.s32 	%r44, %r44, 1;
	add.s32 	%r43, %r43, 1;
	add.s32 	%r42, %r42, 1;
	setp.ne.s32 	%p4, %r43, -15;
	mov.u32 	%r45, %r6;
	@%p4 bra 	$L__BB1_3;
$L__BB1_4:
	cvt.s64.s32 	%rd29, %r45;
	cvt.u64.u32 	%rd30, %r4;
	add.s64 	%rd31, %rd30, %rd29;
	shl.b64 	%rd32, %rd31, 3;
	add.s64 	%rd33, %rd1, %rd32;
	st.local.u64 	[%rd33+-120], %rd70;
	and.b32  	%r15, %r2, 63;
	ld.local.u64 	%rd72, [%rd1+16];
	ld.local.u64 	%rd71, [%rd1+24];
	setp.eq.s32 	%p5, %r15, 0;
	@%p5 bra 	$L__BB1_6;
	shl.b64 	%rd34, %rd71, %r15;
	shr.u64 	%rd35, %rd72, 1;
	xor.b32  	%r24, %r15, 63;
	shr.u64 	%rd36, %rd35, %r24;
	or.b64  	%rd71, %rd34, %rd36;
	ld.local.u64 	%rd37, [%rd1+8];
	shl.b64 	%rd38, %rd72, %r15;
	shr.u64 	%rd39, %rd37, 1;
	shr.u64 	%rd40, %rd39, %r24;
	or.b64  	%rd72, %rd38, %rd40;
$L__BB1_6:
	and.b32  	%r25, %r1, -2147483648;
	shr.u64 	%rd41, %rd71, 62;
	cvt.u32.u64 	%r26, %rd41;
	mov.b64 	{%r27, %r28}, %rd71;
	mov.b64 	{%r29, %r30}, %rd72;
	shf.l.wrap.b32 	%r31, %r30, %r27, 2;
	shf.l.wrap.b32 	%r32, %r27, %r28, 2;
	mov.b64 	%rd42, {%r31, %r32};
	shl.b64 	%rd43, %rd72, 2;
	shr.u64 	%rd44, %rd42, 63;
	cvt.u32.u64 	%r33, %rd44;
	add.s32 	%r34, %r33, %r26;
	setp.eq.s32 	%p6, %r25, 0;
	neg.s32 	%r35, %r34;
	selp.b32 	%r46, %r34, %r35, %p6;
	setp.gt.s64 	%p7, %rd42, -1;
	mov.b64 	%rd45, 0;
	{
	.reg .u32 %r0, %r1, %r2, %r3, %a0, %a1, %a2, %a3, %b0, %b1, %b2, %b3;
	mov.b64 	{%a0,%a1}, %rd45;
	mov.b64 	{%a2,%a3}, %rd45;
	mov.b64 	{%b0,%b1}, %rd43;
	mov.b64 	{%b2,%b3}, %rd42;
	sub.cc.u32 	%r0, %a0, %b0;
	subc.cc.u32 	%r1, %a1, %b1;
	subc.cc.u32 	%r2, %a2, %b2;
	subc.u32 	%r3, %a3, %b3;
	mov.b64 	%rd46, {%r0,%r1};
	mov.b64 	%rd47, {%r2,%r3};
	}
	xor.b32  	%r36, %r25, -2147483648;
	selp.b64 	%rd73, %rd42, %rd47, %p7;
	selp.b64 	%rd14, %rd43, %rd46, %p7;
	selp.b32 	%r17, %r25, %r36, %p7;
	clz.b64 	%r37, %rd73;
	cvt.u64.u32 	%rd15, %r37;
	setp.eq.s32 	%p8, %r37, 0;
	@%p8 bra 	$L__BB1_8;
	cvt.u32.u64 	%r38, %rd15;
	and.b32  	%r39, %r38, 63;
	shl.b64 	%rd48, %rd73, %r39;
	shr.u64 	%rd49, %rd14, 1;
	not.b32 	%r40, %r38;
	and.b32  	%r41, %r40, 63;
	shr.u64 	%rd50, %rd49, %r41;
	or.b64  	%rd73, %rd48, %rd50;
$L__BB1_8:
	mov.b64 	%rd51, -3958705157555305931;
	{
	.reg .u32 %r0, %r1, %r2, %r3, %alo, %ahi, %blo, %bhi;
	mov.b64 	{%alo,%ahi}, %rd73;
	mov.b64 	{%blo,%bhi}, %rd51;
	mul.lo.u32 	%r0, %alo, %blo;
	mul.hi.u32 	%r1, %alo, %blo;
	mad.lo.cc.u32 	%r1, %alo, %bhi, %r1;
	madc.hi.u32 	%r2, %alo, %bhi, 0;
	mad.lo.cc.u32 	%r1, %ahi, %blo, %r1;
	madc.hi.cc.u32 	%r2, %ahi, %blo, %r2;
	madc.hi.u32 	%r3, %ahi, %bhi, 0;
	mad.lo.cc.u32 	%r2, %ahi, %bhi, %r2;
	addc.u32 	%r3, %r3, 0;
	mov.b64 	%rd52, {%r0,%r1};
	mov.b64 	%rd53, {%r2,%r3};
	}
	setp.gt.s64 	%p9, %rd53, 0;
	{
	.reg .u32 %r0, %r1, %r2, %r3, %a0, %a1, %a2, %a3, %b0, %b1, %b2, %b3;
	mov.b64 	{%a0,%a1}, %rd52;
	mov.b64 	{%a2,%a3}, %rd53;
	mov.b64 	{%b0,%b1}, %rd52;
	mov.b64 	{%b2,%b3}, %rd53;
	add.cc.u32 	%r0, %a0, %b0;
	addc.cc.u32 	%r1, %a1, %b1;
	addc.cc.u32 	%r2, %a2, %b2;
	addc.u32 	%r3, %a3, %b3;
	mov.b64 	%rd54, {%r0,%r1};
	mov.b64 	%rd55, {%r2,%r3};
	}
	selp.b64 	%rd56, %rd55, %rd53, %p9;
	selp.s64 	%rd57, -1, 0, %p9;
	sub.s64 	%rd58, %rd57, %rd15;
	cvt.u64.u32 	%rd59, %r17;
	shl.b64 	%rd60, %rd59, 32;
	add.s64 	%rd61, %rd56, 1;
	shr.u64 	%rd62, %rd61, 10;
	add.s64 	%rd63, %rd62, 1;
	shr.u64 	%rd64, %rd63, 1;
	shl.b64 	%rd65, %rd58, 52;
	add.s64 	%rd66, %rd65, %rd64;
	add.s64 	%rd67, %rd66, 4602678819172646912;
	or.b64  	%rd68, %rd67, %rd60;
	mov.b64 	%fd4, %rd68;
$L__BB1_9:
	st.param.f64 	[func_retval0], %fd4;
	st.param.b32 	[func_retval0+8], %r46;
	ret;

}
.func  (.param .b64 func_retval0) __internal_lgamma_pos(
	.param .b64 __internal_lgamma_pos_param_0
)
{
	.reg .pred 	%p<12>;
	.reg .b32 	%r<47>;
	.reg .b64 	%fd<184>;

	ld.param.f64 	%fd22, [__internal_lgamma_pos_param_0];
	{
	.reg .b32 %temp; 
	mov.b64 	{%temp, %r1}, %fd22;
	}
	setp.lt.s32 	%p1, %r1, 1074266112;
	@%p1 bra 	$L__BB2_9;
	setp.lt.u32 	%p8, %r1, 1075838976;
	@%p8 bra 	$L__BB2_8;
	setp.gt.u32 	%p9, %r1, 2146435071;
	@%p9 bra 	$L__BB2_6;
	{
	.reg .b32 %temp; 
	mov.b64 	{%r30, %temp}, %fd22;
	}
	shr.u32 	%r2, %r1, 20;
	add.s32 	%r42, %r2, -1023;
	and.b32  	%r31, %r1, 1048575;
	or.b32  	%r32, %r31, 1072693248;
	mov.b64 	%fd178, {%r30, %r32};
	setp.lt.u32 	%p10, %r32, 1073127583;
	@%p10 bra 	$L__BB2_5;
	{
	.reg .b32 %temp; 
	mov.b64 	{%r33, %temp}, %fd178;
	}
	{
	.reg .b32 %temp; 
	mov.b64 	{%temp, %r34}, %fd178;
	}
	add.s32 	%r35, %r34, -1048576;
	mov.b64 	%fd178, {%r33, %r35};
	add.s32 	%r42, %r2, -1022;
$L__BB2_5:
	add.f64 	%fd129, %fd178, 0dBFF0000000000000;
	add.f64 	%fd130, %fd178, 0d3FF0000000000000;
	rcp.approx.ftz.f64 	%fd131, %fd130;
	neg.f64 	%fd132, %fd130;
	fma.rn.f64 	%fd133, %fd132, %fd131, 0d3FF0000000000000;
	fma.rn.f64 	%fd134, %fd133, %fd133, %fd133;
	fma.rn.f64 	%fd135, %fd134, %fd131, %fd131;
	mul.f64 	%fd136, %fd129, %fd135;
	fma.rn.f64 	%fd137, %fd129, %fd135, %fd136;
	mul.f64 	%fd138, %fd137, %fd137;
	fma.rn.f64 	%fd139, %fd138, 0d3EB1380B3AE80F1E, 0d3ED0EE258B7A8B04;
	fma.rn.f64 	%fd140, %fd139, %fd138, 0d3EF3B2669F02676F;
	fma.rn.f64 	%fd141, %fd140, %fd138, 0d3F1745CBA9AB0956;
	fma.rn.f64 	%fd142, %fd141, %fd138, 0d3F3C71C72D1B5154;
	fma.rn.f64 	%fd143, %fd142, %fd138, 0d3F624924923BE72D;
	fma.rn.f64 	%fd144, %fd143, %fd138, 0d3F8999999999A3C4;
	fma.rn.f64 	%fd145, %fd144, %fd138, 0d3FB5555555555554;
	sub.f64 	%fd146, %fd129, %fd137;
	add.f64 	%fd147, %fd146, %fd146;
	neg.f64 	%fd148, %fd137;
	fma.rn.f64 	%fd149, %fd148, %fd129, %fd147;
	mul.f64 	%fd150, %fd135, %fd149;
	mul.f64 	%fd151, %fd138, %fd145;
	fma.rn.f64 	%fd152, %fd151, %fd137, %fd150;
	xor.b32  	%r36, %r42, -2147483648;
	mov.b32 	%r37, 1127219200;
	mov.b64 	%fd153, {%r36, %r37};
	mov.b32 	%r38, -2147483648;
	mov.b64 	%fd154, {%r38, %r37};
	sub.f64 	%fd155, %fd153, %fd154;
	fma.rn.f64 	%fd156, %fd155, 0d3FE62E42FEFA39EF, %fd137;
	fma.rn.f64 	%fd157, %fd155, 0dBFE62E42FEFA39EF, %fd156;
	sub.f64 	%fd158, %fd157, %fd137;
	sub.f64 	%fd159, %fd152, %fd158;
	fma.rn.f64 	%fd160, %fd155, 0d3C7ABC9E3B39803F, %fd159;
	add.f64 	%fd179, %fd156, %fd160;
	bra.uni 	$L__BB2_7;
$L__BB2_6:
	fma.rn.f64 	%fd179, %fd22, 0d7FF0000000000000, 0d7FF0000000000000;
$L__BB2_7:
	rcp.approx.ftz.f64 	%fd161, %fd22;
	neg.f64 	%fd162, %fd22;
	fma.rn.f64 	%fd163, %fd162, %fd161, 0d3FF0000000000000;
	fma.rn.f64 	%fd164, %fd163, %fd163, %fd163;
	fma.rn.f64 	%fd165, %fd164, %fd161, %fd161;
	mul.f64 	%fd166, %fd165, %fd165;
	{
	.reg .b32 %temp; 
	mov.b64 	{%r39, %temp}, %fd179;
	}
	{
	.reg .b32 %temp; 
	mov.b64 	{%temp, %r40}, %fd179;
	}
	add.s32 	%r41, %r40, -1048576;
	mov.b64 	%fd167, {%r39, %r41};
	add.f64 	%fd168, %fd22, 0dBFE0000000000000;
	fma.rn.f64 	%fd169, %fd166, 0dBF5AC321034783F9, 0d3F4B68B992738FBF;
	fma.rn.f64 	%fd170, %fd169, %fd166, 0dBF4380D01E4F7B8C;
	fma.rn.f64 	%fd171, %fd170, %fd166, 0d3F4A019FA29F7264;
	fma.rn.f64 	%fd172, %fd171, %fd166, 0dBF66C16C16B2ACEC;
	fma.rn.f64 	%fd173, %fd172, %fd166, 0d3FB5555555555545;
	fma.rn.f64 	%fd174, %fd173, %fd165, 0d3FED67F1C864BEAE;
	fma.rn.f64 	%fd175, %fd167, %fd168, %fd174;
	fma.rn.f64 	%fd176, %fd167, %fd168, %fd162;
	add.f64 	%fd177, %fd176, %fd175;
	setp.eq.f64 	%p11, %fd22, 0d7FF0000000000000;
	selp.f64 	%fd183, 0d7FF0000000000000, %fd177, %p11;
	bra.uni 	$L__BB2_21;
$L__BB2_8:
	add.f64 	%fd113, %fd22, 0dC008000000000000;
	fma.rn.f64 	%fd114, %fd113, 0dC0AF7040BB18FB05, 0dC1122B7730207EF3;
	fma.rn.f64 	%fd115, %fd114, %fd113, 0dC1585A0DB81DE7D0;
	fma.rn.f64 	%fd116, %fd115, %fd113, 0dC18A992B8BA94677;
	fma.rn.f64 	%fd117, %fd116, %fd113, 0dC1AAC5CB6957CC20;
	fma.rn.f64 	%fd118, %fd117, %fd113, 0dC1BC0E2B308774BE;
	fma.rn.f64 	%fd119, %fd118, %fd113, 0dC1C6BA13DCAE7F67;
	fma.rn.f64 	%fd120, %fd119, %fd113, 0dC1CCF33B9C3D120C;
	add.f64 	%fd121, %fd113, 0dC08FF62E0BE189FE;
	fma.rn.f64 	%fd122, %fd121, %fd113, 0dC10074FACE10C93F;
	fma.rn.f64 	%fd123, %fd122, %fd113, 0dC151B662F8D75791;
	fma.rn.f64 	%fd124, %fd123, %fd113, 0dC18EE64AB4D207F7;
	fma.rn.f64 	%fd125, %fd124, %fd113, 0dC1B9051687C9951A;
	fma.rn.f64 	%fd126, %fd125, %fd113, 0dC1D2B866BF0B853D;
	fma.rn.f64 	%fd127, %fd126, %fd113, 0dC1D4E2130E9DC133;
	div.rn.f64 	%fd128, %fd120, %fd127;
	add.f64 	%fd183, %fd113, %fd128;
	bra.uni 	$L__BB2_21;
$L__BB2_9:
	setp.lt.s32 	%p2, %r1, 1073217536;
	@%p2 bra 	$L__BB2_11;
	add.f64 	%fd93, %fd22, 0dC000000000000000;
	fma.rn.f64 	%fd94, %fd93, 0d3E452636124338B3, 0dBE71FA71D78C0EE2;
	fma.rn.f64 	%fd95, %fd94, %fd93, 0d3E8D111F31E61306;
	fma.rn.f64 	%fd96, %fd95, %fd93, 0dBEA0502BBE1B2706;
	fma.rn.f64 	%fd97, %fd96, %fd93, 0d3EB06850B2970292;
	fma.rn.f64 	%fd98, %fd97, %fd93, 0dBEC108474875033D;
	fma.rn.f64 	%fd99, %fd98, %fd93, 0d3ED24ACCC62909DC;
	fma.rn.f64 	%fd100, %fd99, %fd93, 0dBEE3CB25209E63BE;
	fma.rn.f64 	%fd101, %fd100, %fd93, 0d3EF581CBBC8CDC7B;
	fma.rn.f64 	%fd102, %fd101, %fd93, 0dBF078E04B85C7597;
	fma.rn.f64 	%fd103, %fd102, %fd93, 0d3F1A12730CF45051;
	fma.rn.f64 	%fd104, %fd103, %fd93, 0dBF2D3FD354062012;
	fma.rn.f64 	%fd105, %fd104, %fd93, 0d3F40B36B0B4DE323;
	fma.rn.f64 	%fd106, %fd105, %fd93, 0dBF538AC5C6D0317A;
	fma.rn.f64 	%fd107, %fd106, %fd93, 0d3F67ADD6EAAB19FC;
	fma.rn.f64 	%fd108, %fd107, %fd93, 0dBF7E404FC20E4D5B;
	fma.rn.f64 	%fd109, %fd108, %fd93, 0d3F951322AC7DA390;
	fma.rn.f64 	%fd110, %fd109, %fd93, 0dBFB13E001A5578A3;
	fma.rn.f64 	%fd111, %fd110, %fd93, 0d3FD4A34CC4A60FA3;
	fma.rn.f64 	%fd112, %fd111, %fd93, 0d3FDB0EE6072093CF;
	mul.f64 	%fd183, %fd93, %fd112;
	bra.uni 	$L__BB2_21;
$L__BB2_11:
	setp.lt.s32 	%p3, %r1, 1072064102;
	@%p3 bra 	$L__BB2_13;
	mov.f64 	%fd70, 0d3FF0000000000000;
	sub.f64 	%fd71, %fd70, %fd22;
	fma.rn.f64 	%fd72, %fd71, 0d3F881F6D2A4C4310, 0d3FA3EB504359EB88;
	fma.rn.f64 	%fd73, %fd72, %fd71, 0d3FAE35D8DEB06317;
	fma.rn.f64 	%fd74, %fd73, %fd71, 0d3FAED469A8B6ECCE;
	fma.rn.f64 	%fd75, %fd74, %fd71, 0d3FACC1B1C357BEFE;
	fma.rn.f64 	%fd76, %fd75, %fd71, 0d3FAD7154DB67F79F;
	fma.rn.f64 	%fd77, %fd76, %fd71, 0d3FAFCC622CF2F7BB;
	fma.rn.f64 	%fd78, %fd77, %fd71, 0d3FB11747A4D1CC43;
	fma.rn.f64 	%fd79, %fd78, %fd71, 0d3FB24CE16A21B8AC;
	fma.rn.f64 	%fd80, %fd79, %fd71, 0d3FB3B1C21A7BCB00;
	fma.rn.f64 	%fd81, %fd80, %fd71, 0d3FB556723452ED57;
	fma.rn.f64 	%fd82, %fd81, %fd71, 0d3FB748C00891544F;
	fma.rn.f64 	%fd83, %fd82, %fd71, 0d3FB9A0207808CF40;
	fma.rn.f64 	%fd84, %fd83, %fd71, 0d3FBC80673B8AE26B;
	fma.rn.f64 	%fd85, %fd84, %fd71, 0d3FC010B364B7E555;
	fma.rn.f64 	%fd86, %fd85, %fd71, 0d3FC2703A1D239658;
	fma.rn.f64 	%fd87, %fd86, %fd71, 0d3FC5B40CB1137E6E;
	fma.rn.f64 	%fd88, %fd87, %fd71, 0d3FCA8B9C17AC4F03;
	fma.rn.f64 	%fd89, %fd88, %fd71, 0d3FD151322AC7CB52;
	fma.rn.f64 	%fd90, %fd89, %fd71, 0d3FD9A4D55BEAB1D4;
	fma.rn.f64 	%fd91, %fd90, %fd71, 0d3FEA51A6625307D6;
	fma.rn.f64 	%fd92, %fd91, %fd71, 0d3FE2788CFC6FB619;
	mul.f64 	%fd183, %fd71, %fd92;
	bra.uni 	$L__BB2_21;
$L__BB2_13:
	fma.rn.f64 	%fd23, %fd22, 0dBE7844988BFE6590, 0d3EA7B77CEB0625E8;
	fma.rn.f64 	%fd24, %fd23, %fd22, 0dBE998C69C8710CC4;
	fma.rn.f64 	%fd25, %fd24, %fd22, 0dBEF6527A5A11CF6E;
	fma.rn.f64 	%fd26, %fd25, %fd22, 0d3F20EC2950B1B5DE;
	fma.rn.f64 	%fd27, %fd26, %fd22, 0dBF2C4D80C24BA278;
	fma.rn.f64 	%fd28, %fd27, %fd22, 0dBF5315B4E8CC0D09;
	fma.rn.f64 	%fd29, %fd28, %fd22, 0d3F7D917F15D50020;
	fma.rn.f64 	%fd30, %fd29, %fd22, 0dBF83B4ABB41CB6FA;
	fma.rn.f64 	%fd31, %fd30, %fd22, 0dBFA59AF1275B7120;
	fma.rn.f64 	%fd32, %fd31, %fd22, 0d3FC5512321A168A0;
	fma.rn.f64 	%fd33, %fd32, %fd22, 0dBFA5815E8FDCE74C;
	fma.rn.f64 	%fd34, %fd33, %fd22, 0dBFE4FCF4026ADD1A;
	fma.rn.f64 	%fd35, %fd34, %fd22, 0d3FE2788CFC6FB5C8;
	mul.f64 	%fd36, %fd22, %fd35;
	fma.rn.f64 	%fd180, %fd36, %fd22, %fd22;
	{
	.reg .b32 %temp; 
	mov.b64 	{%temp, %r43}, %fd180;
	}
	{
	.reg .b32 %temp; 
	mov.b64 	{%r44, %temp}, %fd180;
	}
	setp.gt.s32 	%p4, %r43, 1048575;
	mov.b32 	%r45, -1023;
	@%p4 bra 	$L__BB2_15;
	mul.f64 	%fd180, %fd180, 0d4350000000000000;
	{
	.reg .b32 %temp; 
	mov.b64 	{%temp, %r43}, %fd180;
	}
	{
	.reg .b32 %temp; 
	mov.b64 	{%r44, %temp}, %fd180;
	}
	mov.b32 	%r45, -1077;
$L__BB2_15:
	add.s32 	%r18, %r43, -1;
	setp.gt.u32 	%p5, %r18, 2146435070;
	@%p5 bra 	$L__BB2_19;
	shr.u32 	%r21, %r43, 20;
	add.s32 	%r46, %r45, %r21;
	and.b32  	%r22, %r43, 1048575;
	or.b32  	%r23, %r22, 1072693248;
	mov.b64 	%fd181, {%r44, %r23};
	setp.lt.u32 	%p7, %r23, 1073127583;
	@%p7 bra 	$L__BB2_18;
	{
	.reg .b32 %temp; 
	mov.b64 	{%r24, %temp}, %fd181;
	}
	{
	.reg .b32 %temp; 
	mov.b64 	{%temp, %r25}, %fd181;
	}
	add.s32 	%r26, %r25, -1048576;
	mov.b64 	%fd181, {%r24, %r26};
	add.s32 	%r46, %r46, 1;
$L__BB2_18:
	add.f64 	%fd38, %fd181, 0dBFF0000000000000;
	add.f64 	%fd39, %fd181, 0d3FF0000000000000;
	rcp.approx.ftz.f64 	%fd40, %fd39;
	neg.f64 	%fd41, %fd39;
	fma.rn.f64 	%fd42, %fd41, %fd40, 0d3FF0000000000000;
	fma.rn.f64 	%fd43, %fd42, %fd42, %fd42;
	fma.rn.f64 	%fd44, %fd43, %fd40, %fd40;
	mul.f64 	%fd45, %fd38, %fd44;
	fma.rn.f64 	%fd46, %fd38, %fd44, %fd45;
	mul.f64 	%fd47, %fd46, %fd46;
	fma.rn.f64 	%fd48, %fd47, 0d3EB1380B3AE80F1E, 0d3ED0EE258B7A8B04;
	fma.rn.f64 	%fd49, %fd48, %fd47, 0d3EF3B2669F02676F;
	fma.rn.f64 	%fd50, %fd49, %fd47, 0d3F1745CBA9AB0956;
	fma.rn.f64 	%fd51, %fd50, %fd47, 0d3F3C71C72D1B5154;
	fma.rn.f64 	%fd52, %fd51, %fd47, 0d3F624924923BE72D;
	fma.rn.f64 	%fd53, %fd52, %fd47, 0d3F8999999999A3C4;
	fma.rn.f64 	%fd54, %fd53, %fd47, 0d3FB5555555555554;
	sub.f64 	%fd55, %fd38, %fd46;
	add.f64 	%fd56, %fd55, %fd55;
	neg.f64 	%fd57, %fd46;
	fma.rn.f64 	%fd58, %fd57, %fd38, %fd56;
	mul.f64 	%fd59, %fd44, %fd58;
	mul.f64 	%fd60, %fd47, %fd54;
	fma.rn.f64 	%fd61, %fd60, %fd46, %fd59;
	xor.b32  	%r27, %r46, -2147483648;
	mov.b32 	%r28, 1127219200;
	mov.b64 	%fd62, {%r27, %r28};
	mov.b32 	%r29, -2147483648;
	mov.b64 	%fd63, {%r29, %r28};
	sub.f64 	%fd64, %fd62, %fd63;
	fma.rn.f64 	%fd65, %fd64, 0d3FE62E42FEFA39EF, %fd46;
	fma.rn.f64 	%fd66, %fd64, 0dBFE62E42FEFA39EF, %fd65;
	sub.f64 	%fd67, %fd66, %fd46;
	sub.f64 	%fd68, %fd61, %fd67;
	fma.rn.f64 	%fd69, %fd64, 0d3C7ABC9E3B39803F, %fd68;
	add.f64 	%fd182, %fd65, %fd69;
	bra.uni 	$L__BB2_20;
$L__BB2_19:
	fma.rn.f64 	%fd37, %fd180, 0d7FF0000000000000, 0d7FF0000000000000;
	{
	.reg .b32 %temp; 
	mov.b64 	{%temp, %r19}, %fd180;
	}
	and.b32  	%r20, %r19, 2147483647;
	setp.eq.s32 	%p6, %r20, 0;
	selp.f64 	%fd182, 0dFFF0000000000000, %fd37, %p6;
$L__BB2_20:
	neg.f64 	%fd183, %fd182;
$L__BB2_21:
	st.param.f64 	[func_retval0], %fd183;
	ret;

}


// ===== COMPILED SASS (sm_100) =====

	.target	sm_100

	.elftype	@"ET_EXEC"


//--------------------- .note.nv.tkinfo           --------------------------
	.section	.note.nv.tkinfo,"",@"SHT_NOTE"
	.sectionflags	@"SHF_NOTE_NV_TKINFO"
	.tkinfo
        /*0018*/ 	.word	0x00000002
        /*0030*/ 	.string	""
        /*0030*/ 	.string	"ptxas"
        /*0030*/ 	.string	"Cuda compilation tools, release 13.0, V13.0.88"
        /*0030*/ 	.string	"Build cuda_13.0.r13.0/compiler.36424714_0"
        /*0030*/ 	.string	"-arch sm_100 -m 64 "



//--------------------- .note.nv.cuinfo           --------------------------
	.section	.note.nv.cuinfo,"",@"SHT_NOTE"
	.sectionflags	@"SHF_NOTE_NV_CUINFO"
        /*0018*/ 	.short	0x0002
        /*001a*/ 	.short	0x0064
        /*001c*/ 	.short	0x0082
	.zero		2


//--------------------- .nv.info                  --------------------------
	.section	.nv.info,"",@"SHT_CUDA_INFO"
	.align	4


	//----- nvinfo : EIATTR_REGCOUNT
	.align		4
        /*0000*/ 	.byte	0x04, 0x2f
        /*0002*/ 	.short	(.L_3 - .L_2)
	.align		4
.L_2:
        /*0004*/ 	.word	index@(unitary)
        /*0008*/ 	.word	0x0000004e


	//----- nvinfo : EIATTR_FRAME_SIZE
	.align		4
.L_3:
        /*000c*/ 	.byte	0x04, 0x11
        /*000e*/ 	.short	(.L_5 - .L_4)
	.align		4
.L_4:
        /*0010*/ 	.word	index@($unitary$__internal_trig_reduction_slowpathd)
        /*0014*/ 	.word	0x00000028


	//----- nvinfo : EIATTR_FRAME_SIZE
	.align		4
.L_5:
        /*0018*/ 	.byte	0x04, 0x11
        /*001a*/ 	.short	(.L_7 - .L_6)
	.align		4
.L_6:
        /*001c*/ 	.word	index@($unitary$__internal_lgamma_pos)
        /*0020*/ 	.word	0x00000028


	//----- nvinfo : EIATTR_FRAME_SIZE
	.align		4
.L_7:
        /*0024*/ 	.byte	0x04, 0x11
        /*0026*/ 	.short	(.L_9 - .L_8)
	.align		4
.L_8:
        /*0028*/ 	.word	index@($__internal_2_$__cuda_sm3x_div_rn_noftz_f32_slowpath)
        /*002c*/ 	.word	0x00000028


	//----- nvinfo : EIATTR_FRAME_SIZE
	.align		4
.L_9:
        /*0030*/ 	.byte	0x04, 0x11
        /*0032*/ 	.short	(.L_11 - .L_10)
	.align		4
.L_10:
        /*0034*/ 	.word	index@($__internal_1_$__cuda_sm20_sqrt_rn_f32_slowpath)
        /*0038*/ 	.word	0x00000028


	//----- nvinfo : EIATTR_FRAME_SIZE
	.align		4
.L_11:
        /*003c*/ 	.byte	0x04, 0x11
        /*003e*/ 	.short	(.L_13 - .L_12)
	.align		4
.L_12:
        /*0040*/ 	.word	index@($__internal_0_$__cuda_sm20_div_rn_f64_full)
        /*0044*/ 	.word	0x00000028


	//----- nvinfo : EIATTR_FRAME_SIZE
	.align		4
.L_13:
        /*0048*/ 	.byte	0x04, 0x11
        /*004a*/ 	.short	(.L_15 - .L_14)
	.align		4
.L_14:
        /*004c*/ 	.word	index@(unitary)
        /*0050*/ 	.word	0x00000028


	//----- nvinfo : EIATTR_MIN_STACK_SIZE
	.align		4
.L_15:
        /*0054*/ 	.byte	0x04, 0x12
        /*0056*/ 	.short	(.L_17 - .L_16)
	.align		4
.L_16:
        /*0058*/ 	.word	index@(unitary)
        /*005c*/ 	.word	0x00000028
.L_17:


//--------------------- .nv.compat                --------------------------
	.section	.nv.compat,"",@"SHT_CUDA_COMPAT_INFO"
	.align	4
        /*0000*/ 	.byte	0x02, 0x09, 0x00, 0x00, 0x02, 0x02, 0x01, 0x00, 0x02, 0x05, 0x05, 0x00, 0x03, 0x07, 0x01, 0x01
        /*0010*/ 	.byte	0x02, 0x03, 0x00, 0x00, 0x02, 0x06, 0x01, 0x00, 0x04, 0x0b, 0x08, 0x00, 0x01, 0x00, 0x00, 0x00
        /*0020*/ 	.byte	0x00, 0x00, 0x00, 0x00


//--------------------- .nv.info.unitary          --------------------------
	.section	.nv.info.unitary,"",@"SHT_CUDA_INFO"
	.sectionflags	@""
	.align	4


	//----- nvinfo : EIATTR_CUDA_API_VERSION
	.align		4
        /*0000*/ 	.byte	0x04, 0x37
        /*0002*/ 	.short	(.L_19 - .L_18)
.L_18:
        /*0004*/ 	.word	0x00000082


	//----- nvinfo : EIATTR_KPARAM_INFO
	.align		4
.L_19:
        /*0008*/ 	.byte	0x04, 0x17
        /*000a*/ 	.short	(.L_21 - .L_20)
.L_20:
        /*000c*/ 	.word	0x00000000
        /*0010*/ 	.short	0x0006
        /*0012*/ 	.short	0x0020
        /*0014*/ 	.byte	0x00, 0xf5, 0x21, 0x00


	//----- nvinfo : EIATTR_KPARAM_INFO
	.align		4
.L_21:
        /*0018*/ 	.byte	0x04, 0x17
        /*001a*/ 	.short	(.L_23 - .L_22)
.L_22:
        /*001c*/ 	.word	0x00000000
        /*0020*/ 	.short	0x0005
        /*0022*/ 	.short	0x0018
        /*0024*/ 	.byte	0x00, 0xf5, 0x21, 0x00


	//----- nvinfo : EIATTR_KPARAM_INFO
	.align		4
.L_23:
        /*0028*/ 	.byte	0x04, 0x17
        /*002a*/ 	.short	(.L_25 - .L_24)
.L_24:
        /*002c*/ 	.word	0x00000000
        /*0030*/ 	.short	0x0004
        /*0032*/ 	.short	0x0010
        /*0034*/ 	.byte	0x00, 0xf0, 0x11, 0x00


	//----- nvinfo : EIATTR_KPARAM_INFO
	.align		4
.L_25:
        /*0038*/ 	.byte	0x04, 0x17
        /*003a*/ 	.short	(.L_27 - .L_26)
.L_26:
        /*003c*/ 	.word	0x00000000
        /*0040*/ 	.short	0x0003
        /*0042*/ 	.short	0x000c
        /*0044*/ 	.byte	0x00, 0xf0, 0x11, 0x00


	//----- nvinfo : EIATTR_KPARAM_INFO
	.align		4
.L_27:
        /*0048*/ 	.byte	0x04, 0x17
        /*004a*/ 	.short	(.L_29 - .L_28)
.L_28:
        /*004c*/ 	.word	0x00000000
        /*0050*/ 	.short	0x0002
        /*0052*/ 	.short	0x0008
        /*0054*/ 	.byte	0x00, 0xf0, 0x11, 0x00


	//----- nvinfo : EIATTR_KPARAM_INFO
	.align		4
.L_29:
        /*0058*/ 	.byte	0x04, 0x17
        /*005a*/ 	.short	(.L_31 - .L_30)
.L_30:
        /*005c*/ 	.word	0x00000000
        /*0060*/ 	.short	0x0001
        /*0062*/ 	.short	0x0004
        /*0064*/ 	.byte	0x00, 0xf0, 0x11, 0x00


	//----- nvinfo : EIATTR_KPARAM_INFO
	.align		4
.L_31:
        /*0068*/ 	.byte	0x04, 0x17
        /*006a*/ 	.short	(.L_33 - .L_32)
.L_32:
        /*006c*/ 	.word	0x00000000
        /*0070*/ 	.short	0x0000
        /*0072*/ 	.short	0x0000
        /*0074*/ 	.byte	0x00, 0xf0, 0x11, 0x00


	//----- nvinfo : EIATTR_SPARSE_MMA_MASK
	.align		4
.L_33:
        /*0078*/ 	.byte	0x03, 0x50
        /*007a*/ 	.short	0x0000


	//----- nvinfo : EIATTR_MAXREG_COUNT
	.align		4
        /*007c*/ 	.byte	0x03, 0x1b
        /*007e*/ 	.short	0x00ff


	//----- nvinfo : EIATTR_MERCURY_ISA_VERSION
	.align		4
        /*0080*/ 	.byte	0x03, 0x5f
        /*0082*/ 	.short	0x0101


	//----- nvinfo : EIATTR_VRC_CTA_INIT_COUNT
	.align		4
        /*0084*/ 	.byte	0x02, 0x4a
	.zero		1
	.zero		1


	//----- nvinfo : EIATTR_EXIT_INSTR_OFFSETS
	.align		4
        /*0088*/ 	.byte	0x04, 0x1c
        /*008a*/ 	.short	(.L_35 - .L_34)


	//   ....[0]....
.L_34:
        /*008c*/ 	.word	0x00000130


	//   ....[1]....
        /*0090*/ 	.word	0x00000180


	//   ....[2]....
        /*0094*/ 	.word	0x000001d0


	//   ....[3]....
        /*0098*/ 	.word	0x00006530


	//----- nvinfo : EIATTR_CRS_STACK_SIZE
	.align		4
.L_35:
        /*009c*/ 	.byte	0x04, 0x1e
        /*009e*/ 	.short	(.L_37 - .L_36)
.L_36:
        /*00a0*/ 	.word	0x00000000


	//----- nvinfo : EIATTR_CBANK_PARAM_SIZE
	.align		4
.L_37:
        /*00a4*/ 	.byte	0x03, 0x19
        /*00a6*/ 	.short	0x0028


	//----- nvinfo : EIATTR_PARAM_CBANK
	.align		4
        /*00a8*/ 	.byte	0x04, 0x0a
        /*00aa*/ 	.short	(.L_39 - .L_38)
	.align		4
.L_38:
        /*00ac*/ 	.word	index@(.nv.constant0.unitary)
        /*00b0*/ 	.short	0x0380
        /*00b2*/ 	.short	0x0028


	//----- nvinfo : EIATTR_SW_WAR
	.align		4
.L_39:
        /*00b4*/ 	.byte	0x04, 0x36
        /*00b6*/ 	.short	(.L_41 - .L_40)
.L_40:
        /*00b8*/ 	.word	0x00000008
.L_41:


//--------------------- .nv.callgraph             --------------------------
	.section	.nv.callgraph,"",@"SHT_CUDA_CALLGRAPH"
	.align	4
	.sectionentsize	8
	.align		4
        /*0000*/ 	.word	0x00000000
	.align		4
        /*0004*/ 	.word	0xffffffff
	.align		4
        /*0008*/ 	.word	0x00000000
	.align		4
        /*000c*/ 	.word	0xfffffffe
	.align		4
        /*0010*/ 	.word	0x00000000
	.align		4
        /*0014*/ 	.word	0xfffffffd
	.align		4
        /*0018*/ 	.word	0x00000000
	.align		4
        /*001c*/ 	.word	0xfffffffc


//--------------------- .nv.constant4             --------------------------
	.section	.nv.constant4,"a",@progbits
	.align	8
	.align		8
.nv.constant4:
        /*0000*/ 	.dword	__cudart_i2opi_d
	.align		8
        /*0008*/ 	.dword	__cudart_sin_cos_coeffs


//--------------------- .text.unitary             --------------------------
	.section	.text.unitary,"ax",@progbits
	.align	128
        .global         unitary
        .type           unitary,@function
        .size           unitary,(.L_x_122 - unitary)
        .other          unitary,@"STO_CUDA_ENTRY STV_DEFAULT"
unitary:
.text.unitary:
[----:B------:R-:W0:Y:S01]  /*0000*/  LDC R1, c[0x0][0x37c] ;  /* 0x0000df00ff017b82 */ /* 0x000e220000000800 */
[----:B------:R-:W1:Y:S07]  /*0010*/  S2R R3, SR_TID.X ;  /* 0x0000000000037919 */ /* 0x000e6e0000002100 */
[----:B------:R-:W2:Y:S01]  /*0020*/  S2UR UR4, SR_CTAID.Y ;  /* 0x00000000000479c3 */ /* 0x000ea20000002600 */
[----:B0-----:R-:W-:Y:S01]  /*0030*/  VIADD R1, R1, 0xffffffd8 ;  /* 0xffffffd801017836 */ /* 0x001fe20000000000 */
[----:B------:R-:W0:Y:S01]  /*0040*/  S2R R12, SR_TID.Y ;  /* 0x00000000000c7919 */ /* 0x000e220000002200 */
[----:B------:R-:W3:Y:S05]  /*0050*/  S2R R7, SR_TID.Z ;  /* 0x0000000000077919 */ /* 0x000eea0000002300 */
[----:B------:R-:W4:Y:S08]  /*0060*/  S2UR UR6, SR_CTAID.Z ;  /* 0x00000000000679c3 */ /* 0x000f300000002700 */
[----:B------:R-:W1:Y:S01]  /*0070*/  LDC R0, c[0x0][0x360] ;  /* 0x0000d800ff007b82 */ /* 0x000e620000000800 */
[----:B------:R-:W2:Y:S01]  /*0080*/  LDCU UR5, c[0x0][0x364] ;  /* 0x00006c80ff0577ac */ /* 0x000ea20008000800 */
[----:B------:R-:W4:Y:S06]  /*0090*/  LDCU UR7, c[0x0][0x368] ;  /* 0x00006d00ff0777ac */ /* 0x000f2c0008000800 */
[----:B------:R-:W1:Y:S08]  /*00a0*/  S2UR UR8, SR_CTAID.X ;  /* 0x00000000000879c3 */ /* 0x000e700000002500 */
[----:B------:R-:W5:Y:S01]  /*00b0*/  LDC R13, c[0x0][0x380] ;  /* 0x0000e000ff0d7b82 */ /* 0x000f620000000800 */
[----:B--2---:R-:W-:-:S02]  /*00c0*/  UIMAD UR4, UR4, UR5, URZ ;  /* 0x00000005040472a4 */ /* 0x004fc4000f8e02ff */
[----:B----4-:R-:W-:-:S06]  /*00d0*/  UIMAD UR5, UR6, UR7, URZ ;  /* 0x00000007060572a4 */ /* 0x010fcc000f8e02ff */
[----:B---3--:R-:W-:Y:S02]  /*00e0*/  VIADD R10, R7, UR5 ;  /* 0x00000005070a7c36 */ /* 0x008fe40008000000 */
[----:B-1----:R-:W-:Y:S02]  /*00f0*/  IMAD R0, R0, UR8, R3 ;  /* 0x0000000800007c24 */ /* 0x002fe4000f8e0203 */
[----:B0-----:R-:W-:-:S05]  /*0100*/  VIADD R3, R12, UR4 ;  /* 0x000000040c037c36 */ /* 0x001fca0008000000 */
[----:B------:R-:W-:-:S04]  /*0110*/  VIMNMX3 R2, R0, R3, R10, !PT ;  /* 0x000000030002720f */ /* 0x000fc8000780010a */
[----:B-----5:R-:W-:-:S13]  /*0120*/  ISETP.GE.AND P0, PT, R2, R13, PT ;  /* 0x0000000d0200720c */ /* 0x020fda0003f06270 */
[----:B------:R-:W-:Y:S05]  /*0130*/  @P0 EXIT ;  /* 0x000000000000094d */ /* 0x000fea0003800000 */
[----:B------:R-:W-:-:S05]  /*0140*/  IMAD.IADD R5, R0, 0x1, R3 ;  /* 0x0000000100057824 */ /* 0x000fca00078e0203 */
[----:B------:R-:W-:-:S04]  /*0150*/  IADD3 R9, PT, PT, R5, 0x1, -R13 ;  /* 0x0000000105097810 */ /* 0x000fc80007ffe80d */
[----:B------:R-:W-:-:S04]  /*0160*/  ISETP.GT.AND P0, PT, R9, R10, PT ;  /* 0x0000000a0900720c */ /* 0x000fc80003f04270 */
[----:B------:R-:W-:-:S13]  /*0170*/  ISETP.LT.OR P0, PT, R5, R10, P0 ;  /* 0x0000000a0500720c */ /* 0x000fda0000701670 */
[----:B------:R-:W-:Y:S05]  /*0180*/  @P0 EXIT ;  /* 0x000000000000094d */ /* 0x000fea0003800000 */
[----:B------:R-:W-:Y:S02]  /*0190*/  VIMNMX R8, PT, PT, R0, R10, PT ;  /* 0x0000000a00087248 */ /* 0x000fe40003fe0100 */
[----:B------:R-:W-:Y:S02]  /*01a0*/  VIADDMNMX R11, R10, -R3, RZ, !PT ;  /* 0x800000030a0b7246 */ /* 0x000fe400078001ff */
[----:B------:R-:W-:-:S04]  /*01b0*/  VIADDMNMX R8, R8, 0x1, R13, PT ;  /* 0x0000000108087846 */ /* 0x000fc8000380010d */
[----:B------:R-:W-:-:S13]  /*01c0*/  ISETP.GE.AND P0, PT, R11, R8, PT ;  /* 0x000000080b00720c */ /* 0x000fda0003f06270 */
[----:B------:R-:W-:Y:S05]  /*01d0*/  @P0 EXIT ;  /* 0x000000000000094d */ /* 0x000fea0003800000 */
[--C-:B------:R-:W-:Y:S01]  /*01e0*/  IMAD.IADD R2, R5, 0x1, -R10.reuse ;  /* 0x0000000105027824 */ /* 0x100fe200078e0a0a */
[----:B------:R-:W0:Y:S01]  /*01f0*/  I2F.F64 R38, R0 ;  /* 0x0000000000267312 */ /* 0x000e220000201c00 */
[----:B------:R-:W1:Y:S01]  /*0200*/  LDC.64 R4, c[0x0][0x388] ;  /* 0x0000e200ff047b82 */ /* 0x000e620000000a00 */
[-C--:B------:R-:W-:Y:S01]  /*0210*/  IMAD R9, R0, R13.reuse, R3 ;  /* 0x0000000d00097224 */ /* 0x080fe200078e0203 */
[----:B------:R-:W2:Y:S01]  /*0220*/  LDCU.64 UR10, c[0x4][0x8] ;  /* 0x01000100ff0a77ac */ /* 0x000ea20008000a00 */
[----:B------:R-:W-:Y:S01]  /*0230*/  VIADD R48, R10, 0x1 ;  /* 0x000000010a307836 */ /* 0x000fe20000000000 */
[----:B------:R-:W-:Y:S01]  /*0240*/  IADD3 R12, PT, PT, R12, UR4, R11 ;  /* 0x000000040c0c7c10 */ /* 0x000fe2000fffe00b */
[----:B------:R-:W-:Y:S01]  /*0250*/  IMAD R9, R9, R13, R10 ;  /* 0x0000000d09097224 */ /* 0x000fe200078e020a */
[----:B------:R-:W-:Y:S01]  /*0260*/  UMOV UR6, 0x33145c07 ;  /* 0x33145c0700067882 */ /* 0x000fe20000000000 */
[----:B------:R3:W4:Y:S01]  /*0270*/  I2F.F64 R46, R2 ;  /* 0x00000002002e7312 */ /* 0x0007220000201c00 */
[----:B------:R-:W5:Y:S01]  /*0280*/  LDC R6, c[0x0][0x390] ;  /* 0x0000e400ff067b82 */ /* 0x000f620000000800 */
[----:B------:R-:W-:Y:S01]  /*0290*/  UMOV UR7, 0x3ca1a626 ;  /* 0x3ca1a62600077882 */ /* 0x000fe20000000000 */
[----:B------:R-:W-:Y:S01]  /*02a0*/  VIADD R32, R3, 0x1 ;  /* 0x0000000103207836 */ /* 0x000fe20000000000 */
[----:B------:R-:W-:Y:S01]  /*02b0*/  UMOV UR8, 0x54442d18 ;  /* 0x54442d1800087882 */ /* 0x000fe20000000000 */
[----:B------:R-:W-:Y:S01]  /*02c0*/  UMOV UR9, 0x400921fb ;  /* 0x400921fb00097882 */ /* 0x000fe20000000000 */
[----:B------:R-:W-:Y:S01]  /*02d0*/  IADD3 R7, PT, PT, R12, -UR5, -R7 ;  /* 0x800000050c077c10 */ /* 0x000fe2000fffe807 */
[----:B0-----:R-:W-:Y:S01]  /*02e0*/  DADD R38, R38, 1 ;  /* 0x3ff0000026267429 */ /* 0x001fe20000000000 */
[----:B------:R-:W-:Y:S01]  /*02f0*/  I2F.F64.U32 R48, R48 ;  /* 0x0000003000307312 */ /* 0x000fe20000201800 */
[----:B---3--:R-:W0:Y:S01]  /*0300*/  LDC R2, c[0x0][0x384] ;  /* 0x0000e100ff027b82 */ /* 0x008e220000000800 */
[----:B----4-:R-:W-:-:S06]  /*0310*/  DADD R46, R46, 1 ;  /* 0x3ff000002e2e7429 */ /* 0x010fcc0000000000 */
[----:B------:R-:W3:Y:S01]  /*0320*/  FRND.F64.TRUNC R18, |R38| ;  /* 0x4000002600127313 */ /* 0x000ee2000030d800 */
[----:B------:R-:W-:Y:S01]  /*0330*/  DADD R20, -RZ, |R38| ;  /* 0x00000000ff147229 */ /* 0x000fe20000000526 */
[----:B------:R-:W4:Y:S01]  /*0340*/  LDC.64 R30, c[0x0][0x398] ;  /* 0x0000e600ff1e7b82 */ /* 0x000f220000000a00 */
[----:B------:R-:W-:-:S05]  /*0350*/  DADD R14, -RZ, |R46| ;  /* 0x00000000ff0e7229 */ /* 0x000fca000000052e */
[----:B------:R-:W2:Y:S01]  /*0360*/  FRND.F64.TRUNC R44, |R46| ;  /* 0x4000002e002c7313 */ /* 0x000ea2000030d800 */
[----:B------:R-:W-:Y:S01]  /*0370*/  ISETP.GT.AND P4, PT, R47, -0x1, PT ;  /* 0xffffffff2f00780c */ /* 0x000fe20003f84270 */
[----:B------:R-:W5:Y:S01]  /*0380*/  LDC.64 R28, c[0x0][0x3a0] ;  /* 0x0000e800ff1c7b82 */ /* 0x000f620000000a00 */
[----:B------:R-:W-:Y:S01]  /*0390*/  VIADD R21, R21, 0x100000 ;  /* 0x0010000015157836 */ /* 0x000fe20000000000 */
[----:B---3--:R-:W-:-:S04]  /*03a0*/  DSETP.NEU.AND P0, PT, |R38|, R18, PT ;  /* 0x000000122600722a */ /* 0x008fc80003f0d200 */
[----:B------:R-:W3:Y:S01]  /*03b0*/  FRND.F64 R22, R20 ;  /* 0x0000001400167313 */ /* 0x000ee20000301800 */
[----:B------:R-:W-:Y:S01]  /*03c0*/  VIADD R15, R15, 0x100000 ;  /* 0x001000000f0f7836 */ /* 0x000fe20000000000 */
[----:B------:R-:W-:-:S04]  /*03d0*/  ISETP.GT.OR P0, PT, R39, -0x1, !P0 ;  /* 0xffffffff2700780c */ /* 0x000fc80004704670 */
[----:B--2---:R-:W-:Y:S02]  /*03e0*/  DSETP.EQ.OR P1, PT, |R46|, R44, P4 ;  /* 0x0000002c2e00722a */ /* 0x004fe40002722600 */
[----:B------:R-:W2:Y:S01]  /*03f0*/  FRND.F64 R16, R14 ;  /* 0x0000000e00107313 */ /* 0x000ea20000301800 */
[----:B----4-:R-:W-:-:S03]  /*0400*/  IMAD.WIDE R30, R9, 0x4, R30 ;  /* 0x00000004091e7825 */ /* 0x010fc600078e021e */
[----:B------:R-:W-:Y:S01]  /*0410*/  P2R R13, PR, RZ, 0x2 ;  /* 0x00000002ff0d7803 */ /* 0x000fe20000000000 */
[----:B-1----:R-:W-:Y:S01]  /*0420*/  FMUL R13, R4, R4 ;  /* 0x00000004040d7220 */ /* 0x002fe20000400000 */
[----:B---3--:R-:W-:Y:S02]  /*0430*/  DFMA R22, R22, -0.5, |R38| ;  /* 0xbfe000001616782b */ /* 0x008fe40000000426 */
[----:B------:R-:W1:Y:S01]  /*0440*/  F2I.S64.F64 R18, R20 ;  /* 0x0000001400127311 */ /* 0x000e620000301900 */
[----:B0-----:R-:W-:Y:S01]  /*0450*/  FFMA R13, R2, R2, R13 ;  /* 0x00000002020d7223 */ /* 0x001fe2000000000d */
[----:B-----5:R-:W-:Y:S01]  /*0460*/  IMAD.WIDE R28, R9, 0x4, R28 ;  /* 0x00000004091c7825 */ /* 0x020fe200078e021c */
[----:B--2---:R-:W-:-:S05]  /*0470*/  DFMA R16, R16, -0.5, |R46| ;  /* 0xbfe000001010782b */ /* 0x004fca000000042e */
[----:B------:R-:W0:Y:S01]  /*0480*/  F2I.S64.F64 R14, R14 ;  /* 0x0000000e000e7311 */ /* 0x000e220000301900 */
[----:B------:R-:W-:Y:S01]  /*0490*/  DMUL R36, R22, UR6 ;  /* 0x0000000616247c28 */ /* 0x000fe20008000000 */
[----:B------:R-:W-:Y:S02]  /*04a0*/  VIADD R9, R11, 0x1 ;  /* 0x000000010b097836 */ /* 0x000fe40000000000 */
[C---:B-1----:R-:W-:Y:S01]  /*04b0*/  IMAD.SHL.U32 R34, R18.reuse, 0x40, RZ ;  /* 0x0000004012227824 */ /* 0x042fe200078e00ff */
[C---:B------:R-:W-:Y:S01]  /*04c0*/  LOP3.LUT R2, R18.reuse, 0x1, RZ, 0xc0, !PT ;  /* 0x0000000112027812 */ /* 0x040fe200078ec0ff */
[----:B------:R-:W-:Y:S01]  /*04d0*/  DMUL R42, R16, UR6 ;  /* 0x00000006102a7c28 */ /* 0x000fe20008000000 */
[----:B------:R-:W-:Y:S01]  /*04e0*/  LOP3.LUT R4, R18, 0x2, RZ, 0xc0, !PT ;  /* 0x0000000212047812 */ /* 0x000fe200078ec0ff */
[----:B------:R-:W-:Y:S01]  /*04f0*/  FMUL R18, R6, R6 ;  /* 0x0000000606127220 */ /* 0x000fe20000400000 */
[----:B------:R-:W-:Y:S01]  /*0500*/  LOP3.LUT R34, R34, 0x40, RZ, 0xc0, !PT ;  /* 0x0000004022227812 */ /* 0x000fe200078ec0ff */
[----:B------:R-:W1:Y:S01]  /*0510*/  I2F.F64.U32 R32, R32 ;  /* 0x0000002000207312 */ /* 0x000e620000201800 */
[----:B------:R-:W-:Y:S01]  /*0520*/  DFMA R36, R22, UR8, R36 ;  /* 0x0000000816247c2b */ /* 0x000fe20008000024 */
[----:B0-----:R-:W-:Y:S01]  /*0530*/  IMAD.MOV.U32 R6, RZ, RZ, R14 ;  /* 0x000000ffff067224 */ /* 0x001fe200078e000e */
[----:B------:R-:W-:Y:S01]  /*0540*/  IADD3 R34, P3, PT, R34, UR10, RZ ;  /* 0x0000000a22227c10 */ /* 0x000fe2000ff7e0ff */
[----:B------:R-:W-:Y:S01]  /*0550*/  VIADD R15, R13, 0xf3000000 ;  /* 0xf30000000d0f7836 */ /* 0x000fe20000000000 */
[----:B------:R-:W-:Y:S01]  /*0560*/  DFMA R42, R16, UR8, R42 ;  /* 0x00000008102a7c2b */ /* 0x000fe2000800002a */
[----:B------:R-:W-:Y:S01]  /*0570*/  IMAD.SHL.U32 R40, R6, 0x40, RZ ;  /* 0x0000004006287824 */ /* 0x000fe200078e00ff */
[----:B------:R-:W-:Y:S01]  /*0580*/  P2R R14, PR, RZ, 0x1 ;  /* 0x00000001ff0e7803 */ /* 0x000fe20000000000 */
[----:B------:R0:W2:Y:S01]  /*0590*/  MUFU.RSQ R16, R13 ;  /* 0x0000000d00107308 */ /* 0x0000a20000001400 */
[----:B------:R-:W-:Y:S01]  /*05a0*/  ISETP.GT.U32.AND P1, PT, R15, 0x727fffff, PT ;  /* 0x727fffff0f00780c */ /* 0x000fe20003f24070 */
[----:B------:R-:W-:Y:S01]  /*05b0*/  FFMA R15, R5, R5, R18 ;  /* 0x00000005050f7223 */ /* 0x000fe20000000012 */
[----:B------:R-:W-:Y:S01]  /*05c0*/  LOP3.LUT R40, R40, 0x40, RZ, 0xc0, !PT ;  /* 0x0000004028287812 */ /* 0x000fe200078ec0ff */
[----:B------:R-:W-:-:S02]  /*05d0*/  IMAD.X R35, RZ, RZ, UR11, P3 ;  /* 0x0000000bff237e24 */ /* 0x000fc400098e06ff */
[----:B------:R-:W-:Y:S01]  /*05e0*/  IMAD.IADD R5, R11, 0x1, -R8 ;  /* 0x000000010b057824 */ /* 0x000fe200078e0a08 */
[----:B------:R-:W-:Y:S01]  /*05f0*/  IADD3 R40, P2, PT, R40, UR10, RZ ;  /* 0x0000000a28287c10 */ /* 0x000fe2000ff5e0ff */
[----:B------:R-:W-:Y:S02]  /*0600*/  IMAD.IADD R8, R12, 0x1, -R10 ;  /* 0x000000010c087824 */ /* 0x000fe400078e0a0a */
[--C-:B------:R-:W-:Y:S02]  /*0610*/  IMAD.IADD R10, R10, 0x1, -R11.reuse ;  /* 0x000000010a0a7824 */ /* 0x100fe400078e0a0b */
[----:B------:R-:W-:Y:S02]  /*0620*/  IMAD.X R41, RZ, RZ, UR11, P2 ;  /* 0x0000000bff297e24 */ /* 0x000fe400090e06ff */
[----:B------:R-:W-:Y:S01]  /*0630*/  IMAD.IADD R11, R0, 0x1, -R11 ;  /* 0x00000001000b7824 */ /* 0x000fe200078e0a0b */
[----:B01----:R-:W-:Y:S06]  /*0640*/  @!P1 BRA `(.L_x_0) ;  /* 0x0000000000109947 */ /* 0x003fec0003800000 */
[----:B------:R-:W-:-:S07]  /*0650*/  MOV R19, 0x670 ;  /* 0x0000067000137802 */ /* 0x000fce0000000f00 */
[----:B--2---:R-:W-:Y:S05]  /*0660*/  CALL.REL.NOINC `($__internal_1_$__cuda_sm20_sqrt_rn_f32_slowpath) ;  /* 0x0000006400407944 */ /* 0x004fea0003c00000 */
[----:B------:R-:W-:Y:S01]  /*0670*/  IMAD.MOV.U32 R12, RZ, RZ, R13 ;  /* 0x000000ffff0c7224 */ /* 0x000fe200078e000d */
[----:B------:R-:W-:Y:S06]  /*0680*/  BRA `(.L_x_1) ;  /* 0x0000000000107947 */ /* 0x000fec0003800000 */
.L_x_0:
[----:B--2---:R-:W-:Y:S01]  /*0690*/  FMUL.FTZ R12, R13, R16 ;  /* 0x000000100d0c7220 */ /* 0x004fe20000410000 */
[----:B------:R-:W-:-:S03]  /*06a0*/  FMUL.FTZ R16, R16, 0.5 ;  /* 0x3f00000010107820 */ /* 0x000fc60000410000 */
[----:B------:R-:W-:-:S04]  /*06b0*/  FFMA R13, -R12, R12, R13 ;  /* 0x0000000c0c0d7223 */ /* 0x000fc8000000010d */
[----:B------:R-:W-:-:S07]  /*06c0*/  FFMA R12, R13, R16, R12 ;  /* 0x000000100d0c7223 */ /* 0x000fce000000000c */
.L_x_1:
[----:B------:R-:W-:Y:S01]  /*06d0*/  VIADD R13, R15, 0xf3000000 ;  /* 0xf30000000f0d7836 */ /* 0x000fe20000000000 */
[----:B------:R0:W1:Y:S01]  /*06e0*/  MUFU.RSQ R16, R15 ;  /* 0x0000000f00107308 */ /* 0x0000620000001400 */
[----:B------:R-:W2:Y:S03]  /*06f0*/  LDCU.64 UR4, c[0x0][0x358] ;  /* 0x00006b00ff0477ac */ /* 0x000ea60008000a00 */
[----:B------:R-:W-:Y:S01]  /*0700*/  ISETP.GT.U32.AND P0, PT, R13, 0x727fffff, PT ;  /* 0x727fffff0d00780c */ /* 0x000fe20003f04070 */
[----:B------:R-:W3:Y:S01]  /*0710*/  LDCU UR8, c[0x0][0x390] ;  /* 0x00007200ff0877ac */ /* 0x000ee20008000800 */
[----:B------:R-:W4:Y:S01]  /*0720*/  LDCU UR9, c[0x0][0x384] ;  /* 0x00007080ff0977ac */ /* 0x000f220008000800 */
[----:B------:R-:W0:Y:S01]  /*0730*/  LDCU UR10, c[0x0][0x38c] ;  /* 0x00007180ff0a77ac */ /* 0x000e220008000800 */
[----:B------:R-:W0:Y:S09]  /*0740*/  LDCU.64 UR6, c[0x4][0x8] ;  /* 0x01000100ff0677ac */ /* 0x000e320008000a00 */
[----:B-1----:R-:W-:Y:S05]  /*0750*/  @!P0 BRA `(.L_x_2) ;  /* 0x0000000000108947 */ /* 0x002fea0003800000 */
[----:B------:R-:W-:Y:S01]  /*0760*/  IMAD.MOV.U32 R13, RZ, RZ, R15 ;  /* 0x000000ffff0d7224 */ /* 0x000fe200078e000f */
[----:B------:R-:W-:-:S07]  /*0770*/  MOV R19, 0x790 ;  /* 0x0000079000137802 */ /* 0x000fce0000000f00 */
[----:B0-234-:R-:W-:Y:S05]  /*0780*/  CALL.REL.NOINC `($__internal_1_$__cuda_sm20_sqrt_rn_f32_slowpath) ;  /* 0x0000006000f87944 */ /* 0x01dfea0003c00000 */
[----:B------:R-:W-:Y:S05]  /*0790*/  BRA `(.L_x_3) ;  /* 0x0000000000107947 */ /* 0x000fea0003800000 */
.L_x_2:
[----:B------:R-:W-:Y:S01]  /*07a0*/  FMUL.FTZ R18, R15, R16 ;  /* 0x000000100f127220 */ /* 0x000fe20000410000 */
[----:B------:R-:W-:-:S03]  /*07b0*/  FMUL.FTZ R16, R16, 0.5 ;  /* 0x3f00000010107820 */ /* 0x000fc60000410000 */
[----:B------:R-:W-:-:S04]  /*07c0*/  FFMA R13, -R18, R18, R15 ;  /* 0x00000012120d7223 */ /* 0x000fc8000000010f */
[----:B------:R-:W-:-:S07]  /*07d0*/  FFMA R13, R13, R16, R18 ;  /* 0x000000100d0d7223 */ /* 0x000fce0000000012 */
.L_x_3:
[----:B------:R-:W-:Y:S01]  /*07e0*/  ISETP.GE.AND P0, PT, R3, R10, PT ;  /* 0x0000000a0300720c */ /* 0x000fe20003f06270 */
[----:B------:R-:W-:Y:S01]  /*07f0*/  BSSY.RECONVERGENT B0, `(.L_x_4) ;  /* 0x00005c1000007945 */ /* 0x000fe20003800200 */
[----:B0-----:R-:W-:-:S04]  /*0800*/  IADD3 R15, PT, PT, R9, -0x1, RZ ;  /* 0xffffffff090f7810 */ /* 0x001fc80007ffe0ff */
[----:B------:R-:W-:-:S13]  /*0810*/  ISETP.LT.OR P0, PT, R0, R15, !P0 ;  /* 0x0000000f0000720c */ /* 0x000fda0004701670 */
[----:B-1----:R-:W-:Y:S05]  /*0820*/  @P0 BRA `(.L_x_5) ;  /* 0x0000005800f40947 */ /* 0x002fea0003800000 */
[----:B------:R-:W-:Y:S01]  /*0830*/  DADD R50, -RZ, |R46| ;  /* 0x00000000ff327229 */ /* 0x000fe2000000052e */
[----:B------:R-:W-:Y:S01]  /*0840*/  BSSY.RECONVERGENT B3, `(.L_x_6) ;  /* 0x0000005000037945 */ /* 0x000fe20003800200 */
[----:B------:R-:W-:-:S08]  /*0850*/  MOV R20, 0x890 ;  /* 0x0000089000147802 */ /* 0x000fd00000000f00 */
[----:B------:R-:W-:Y:S02]  /*0860*/  IMAD.MOV.U32 R16, RZ, RZ, R50 ;  /* 0x000000ffff107224 */ /* 0x000fe400078e0032 */
[----:B------:R-:W-:-:S07]  /*0870*/  IMAD.MOV.U32 R15, RZ, RZ, R51 ;  /* 0x000000ffff0f7224 */ /* 0x000fce00078e0033 */
[----:B--234-:R-:W-:Y:S05]  /*0880*/  CALL.REL.NOINC `($unitary$__internal_lgamma_pos) ;  /* 0x0000006800b47944 */ /* 0x01cfea0003c00000 */
[----:B------:R-:W-:Y:S05]  /*0890*/  BSYNC.RECONVERGENT B3 ;  /* 0x0000000000037941 */ /* 0x000fea0003800200 */
.L_x_6:
[----:B------:R-:W-:Y:S01]  /*08a0*/  DSETP.EQ.OR P0, PT, |R46|, R44, P4 ;  /* 0x0000002c2e00722a */ /* 0x000fe20002702600 */
[----:B------:R-:W-:Y:S01]  /*08b0*/  BSSY.RECONVERGENT B2, `(.L_x_7) ;  /* 0x0000093000027945 */ /* 0x000fe20003800200 */
[----:B------:R-:W-:Y:S01]  /*08c0*/  FSEL R52, R16, RZ, P4 ;  /* 0x000000ff10347208 */ /* 0x000fe20002000000 */
[----:B------:R-:W-:Y:S01]  /*08d0*/  IMAD.MOV.U32 R54, RZ, RZ, R16 ;  /* 0x000000ffff367224 */ /* 0x000fe200078e0010 */
[----:B------:R-:W-:Y:S01]  /*08e0*/  FSEL R53, R15, +QNAN , P4 ;  /* 0x7ff000000f357808 */ /* 0x000fe20002000000 */
[----:B------:R-:W-:-:S09]  /*08f0*/  IMAD.MOV.U32 R55, RZ, RZ, R15 ;  /* 0x000000ffff377224 */ /* 0x000fd200078e000f */
[----:B------:R-:W-:Y:S05]  /*0900*/  @P0 BRA `(.L_x_8) ;  /* 0x0000000800340947 */ /* 0x000fea0003800000 */
[----:B------:R-:W-:Y:S01]  /*0910*/  ISETP.GE.AND P2, PT, R51, 0x3c000000, PT ;  /* 0x3c0000003300780c */ /* 0x000fe20003f46270 */
[----:B------:R-:W-:Y:S01]  /*0920*/  BSSY.RECONVERGENT B3, `(.L_x_9) ;  /* 0x0000034000037945 */ /* 0x000fe20003800200 */
[----:B------:R-:W-:-:S11]  /*0930*/  DADD R16, -RZ, |R46| ;  /* 0x00000000ff107229 */ /* 0x000fd6000000052e */
[----:B------:R-:W-:Y:S05]  /*0940*/  @!P2 BRA `(.L_x_10) ;  /* 0x0000000000c4a947 */ /* 0x000fea0003800000 */
[----:B------:R-:W2:Y:S04]  /*0950*/  LDG.E.128.CONSTANT R16, desc[UR4][R40.64] ;  /* 0x0000000428107981 */ /* 0x000ea8000c1e9d00 */
[----:B------:R-:W3:Y:S04]  /*0960*/  LDG.E.128.CONSTANT R20, desc[UR4][R40.64+0x10] ;  /* 0x0000100428147981 */ /* 0x000ee8000c1e9d00 */
[----:B------:R-:W4:Y:S01]  /*0970*/  LDG.E.128.CONSTANT R24, desc[UR4][R40.64+0x20] ;  /* 0x0000200428187981 */ /* 0x000f22000c1e9d00 */
[----:B------:R-:W-:Y:S01]  /*0980*/  IMAD.MOV.U32 R52, RZ, RZ, 0x79785eba ;  /* 0x79785ebaff347424 */ /* 0x000fe200078e00ff */
[----:B------:R-:W-:Y:S01]  /*0990*/  LOP3.LUT P0, RZ, R6, 0x1, RZ, 0xc0, !PT ;  /* 0x0000000106ff7812 */ /* 0x000fe2000780c0ff */
[----:B------:R-:W-:Y:S01]  /*09a0*/  IMAD.MOV.U32 R15, RZ, RZ, 0x3de5db65 ;  /* 0x3de5db65ff0f7424 */ /* 0x000fe200078e00ff */
[----:B------:R-:W-:Y:S01]  /*09b0*/  DMUL R50, R42, R42 ;  /* 0x0000002a2a327228 */ /* 0x000fe20000000000 */
[----:B------:R-:W-:Y:S01]  /*09c0*/  UMOV UR12, 0x54442d18 ;  /* 0x54442d18000c7882 */ /* 0x000fe20000000000 */
[----:B------:R-:W-:Y:S01]  /*09d0*/  FSEL R52, -R52, 4.2945490664224492434e-19, !P0 ;  /* 0x20fd816434347808 */ /* 0x000fe20004000100 */
[----:B------:R-:W-:Y:S01]  /*09e0*/  UMOV UR13, 0x400921fb ;  /* 0x400921fb000d7882 */ /* 0x000fe20000000000 */
[----:B------:R-:W-:Y:S01]  /*09f0*/  FSEL R53, R15, -0.082518599927425384521, !P0 ;  /* 0xbda8ff830f357808 */ /* 0x000fe20004000000 */
[----:B------:R-:W-:Y:S05]  /*0a00*/  BSSY.RECONVERGENT B4, `(.L_x_11) ;  /* 0x0000023000047945 */ /* 0x000fea0003800200 */
[----:B--2---:R-:W-:-:S08]  /*0a10*/  DFMA R16, R50, R52, R16 ;  /* 0x000000343210722b */ /* 0x004fd00000000010 */
[----:B------:R-:W-:-:S08]  /*0a20*/  DFMA R16, R50, R16, R18 ;  /* 0x000000103210722b */ /* 0x000fd00000000012 */
[----:B---3--:R-:W-:-:S08]  /*0a30*/  DFMA R16, R50, R16, R20 ;  /* 0x000000103210722b */ /* 0x008fd00000000014 */
[----:B------:R-:W-:-:S08]  /*0a40*/  DFMA R16, R50, R16, R22 ;  /* 0x000000103210722b */ /* 0x000fd00000000016 */
[----:B----4-:R-:W-:-:S08]  /*0a50*/  DFMA R16, R50, R16, R24 ;  /* 0x000000103210722b */ /* 0x010fd00000000018 */
[----:B------:R-:W-:-:S08]  /*0a60*/  DFMA R16, R50, R16, R26 ;  /* 0x000000103210722b */ /* 0x000fd0000000001a */
[-C--:B------:R-:W-:Y:S02]  /*0a70*/  DFMA R50, R50, R16.reuse, 1 ;  /* 0x3ff000003232742b */ /* 0x080fe40000000010 */
[----:B------:R-:W-:-:S10]  /*0a80*/  DFMA R16, R42, R16, R42 ;  /* 0x000000102a10722b */ /* 0x000fd4000000002a */
[----:B------:R-:W-:Y:S02]  /*0a90*/  FSEL R18, R16, R50, !P0 ;  /* 0x0000003210127208 */ /* 0x000fe40004000000 */
[----:B------:R-:W-:Y:S02]  /*0aa0*/  FSEL R19, R17, R51, !P0 ;  /* 0x0000003311137208 */ /* 0x000fe40004000000 */
[----:B------:R-:W-:-:S04]  /*0ab0*/  LOP3.LUT P0, RZ, R6, 0x2, RZ, 0xc0, !PT ;  /* 0x0000000206ff7812 */ /* 0x000fc8000780c0ff */
[----:B------:R-:W-:-:S10]  /*0ac0*/  DADD R16, RZ, -R18 ;  /* 0x00000000ff107229 */ /* 0x000fd40000000812 */
[----:B------:R-:W-:Y:S01]  /*0ad0*/  FSEL R16, R18, R16, !P0 ;  /* 0x0000001012107208 */ /* 0x000fe20004000000 */
[----:B------:R-:W-:Y:S01]  /*0ae0*/  IMAD.MOV.U32 R18, RZ, RZ, 0x1 ;  /* 0x00000001ff127424 */ /* 0x000fe200078e00ff */
[----:B------:R-:W-:-:S06]  /*0af0*/  FSEL R17, R19, R17, !P0 ;  /* 0x0000001113117208 */ /* 0x000fcc0004000000 */
[----:B------:R-:W-:-:S08]  /*0b00*/  DMUL R16, R46, R16 ;  /* 0x000000102e107228 */ /* 0x000fd00000000000 */
[----:B------:R-:W-:-:S06]  /*0b10*/  DADD R26, -RZ, |R16| ;  /* 0x00000000ff1a7229 */ /* 0x000fcc0000000510 */
[----:B------:R-:W0:Y:S02]  /*0b20*/  MUFU.RCP64H R19, R27 ;  /* 0x0000001b00137308 */ /* 0x000e240000001800 */
[----:B0-----:R-:W-:-:S08]  /*0b30*/  DFMA R20, -|R16|, R18, 1 ;  /* 0x3ff000001014742b */ /* 0x001fd00000000312 */
[----:B------:R-:W-:-:S08]  /*0b40*/  DFMA R20, R20, R20, R20 ;  /* 0x000000141414722b */ /* 0x000fd00000000014 */
[----:B------:R-:W-:-:S08]  /*0b50*/  DFMA R20, R18, R20, R18 ;  /* 0x000000141214722b */ /* 0x000fd00000000012 */
[----:B------:R-:W-:-:S08]  /*0b60*/  DFMA R18, -|R16|, R20, 1 ;  /* 0x3ff000001012742b */ /* 0x000fd00000000314 */
[----:B------:R-:W-:-:S08]  /*0b70*/  DFMA R18, R20, R18, R20 ;  /* 0x000000121412722b */ /* 0x000fd00000000014 */
[----:B------:R-:W-:-:S08]  /*0b80*/  DMUL R22, R18, UR12 ;  /* 0x0000000c12167c28 */ /* 0x000fd00008000000 */
[----:B------:R-:W-:-:S08]  /*0b90*/  DFMA R16, -|R16|, R22, UR12 ;  /* 0x0000000c10107e2b */ /* 0x000fd00008000316 */
[----:B------:R-:W-:-:S10]  /*0ba0*/  DFMA R22, R18, R16, R22 ;  /* 0x000000101216722b */ /* 0x000fd40000000016 */
[----:B------:R-:W-:-:S05]  /*0bb0*/  FFMA R15, RZ, R27, R23 ;  /* 0x0000001bff0f7223 */ /* 0x000fca0000000017 */
[----:B------:R-:W-:-:S13]  /*0bc0*/  FSETP.GT.AND P0, PT, |R15|, 1.469367938527859385e-39, PT ;  /* 0x001000000f00780b */ /* 0x000fda0003f04200 */
[----:B------:R-:W-:Y:S05]  /*0bd0*/  @P0 BRA `(.L_x_12) ;  /* 0x0000000000140947 */ /* 0x000fea0003800000 */
[----:B------:R-:W-:Y:S01]  /*0be0*/  IMAD.MOV.U32 R22, RZ, RZ, 0x54442d18 ;  /* 0x54442d18ff167424 */ /* 0x000fe200078e00ff */
[----:B------:R-:W-:Y:S01]  /*0bf0*/  MOV R18, 0xc20 ;  /* 0x00000c2000127802 */ /* 0x000fe20000000f00 */
[----:B------:R-:W-:-:S07]  /*0c00*/  IMAD.MOV.U32 R15, RZ, RZ, 0x400921fb ;  /* 0x400921fbff0f7424 */ /* 0x000fce00078e00ff */
[----:B------:R-:W-:Y:S05]  /*0c10*/  CALL.REL.NOINC `($__internal_0_$__cuda_sm20_div_rn_f64_full) ;  /* 0x0000005800487944 */ /* 0x000fea0003c00000 */
[----:B------:R-:W-:-:S07]  /*0c20*/  IMAD.MOV.U32 R23, RZ, RZ, R15 ;  /* 0x000000ffff177224 */ /* 0x000fce00078e000f */
.L_x_12:
[----:B------:R-:W-:Y:S05]  /*0c30*/  BSYNC.RECONVERGENT B4 ;  /* 0x0000000000047941 */ /* 0x000fea0003800200 */
.L_x_11:
[----:B------:R-:W-:Y:S02]  /*0c40*/  IMAD.MOV.U32 R16, RZ, RZ, R22 ;  /* 0x000000ffff107224 */ /* 0x000fe400078e0016 */
[----:B------:R-:W-:-:S07]  /*0c50*/  IMAD.MOV.U32 R17, RZ, RZ, R23 ;  /* 0x000000ffff117224 */ /* 0x000fce00078e0017 */
.L_x_10:
[----:B------:R-:W-:Y:S05]  /*0c60*/  BSYNC.RECONVERGENT B3 ;  /* 0x0000000000037941 */ /* 0x000fea0003800200 */
.L_x_9:
[----:B------:R-:W-:Y:S01]  /*0c70*/  ISETP.GT.AND P0, PT, R17, 0xfffff, PT ;  /* 0x000fffff1100780c */ /* 0x000fe20003f04270 */
[----:B------:R-:W-:Y:S01]  /*0c80*/  IMAD.MOV.U32 R22, RZ, RZ, R17 ;  /* 0x000000ffff167224 */ /* 0x000fe200078e0011 */
[----:B------:R-:W-:Y:S01]  /*0c90*/  BSSY.RECONVERGENT B1, `(.L_x_13) ;  /* 0x0000050000017945 */ /* 0x000fe20003800200 */
[----:B------:R-:W-:-:S10]  /*0ca0*/  IMAD.MOV.U32 R50, RZ, RZ, R16 ;  /* 0x000000ffff327224 */ /* 0x000fd400078e0010 */
[----:B------:R-:W-:-:S10]  /*0cb0*/  @!P0 DMUL R16, R16, 1.80143985094819840000e+16 ;  /* 0x4350000010108828 */ /* 0x000fd40000000000 */
[----:B------:R-:W-:Y:S02]  /*0cc0*/  @!P0 IMAD.MOV.U32 R22, RZ, RZ, R17 ;  /* 0x000000ffff168224 */ /* 0x000fe400078e0011 */
[----:B------:R-:W-:Y:S02]  /*0cd0*/  @!P0 IMAD.MOV.U32 R50, RZ, RZ, R16 ;  /* 0x000000ffff328224 */ /* 0x000fe400078e0010 */
[----:B------:R-:W-:-:S05]  /*0ce0*/  VIADD R15, R22, 0xffffffff ;  /* 0xffffffff160f7836 */ /* 0x000fca0000000000 */
[----:B------:R-:W-:Y:S01]  /*0cf0*/  ISETP.GT.U32.AND P1, PT, R15, 0x7feffffe, PT ;  /* 0x7feffffe0f00780c */ /* 0x000fe20003f24070 */
[----:B------:R-:W-:Y:S02]  /*0d00*/  IMAD.MOV.U32 R15, RZ, RZ, -0x3ff ;  /* 0xfffffc01ff0f7424 */ /* 0x000fe400078e00ff */
[----:B------:R-:W-:-:S10]  /*0d10*/  @!P0 IMAD.MOV.U32 R15, RZ, RZ, -0x435 ;  /* 0xfffffbcbff0f8424 */ /* 0x000fd400078e00ff */
[----:B------:R-:W-:Y:S05]  /*0d20*/  @P1 BRA `(.L_x_14) ;  /* 0x0000000400001947 */ /* 0x000fea0003800000 */
[----:B------:R-:W-:Y:S01]  /*0d30*/  LOP3.LUT R16, R22, 0xfffff, RZ, 0xc0, !PT ;  /* 0x000fffff16107812 */ /* 0x000fe200078ec0ff */
[----:B------:R-:W-:Y:S01]  /*0d40*/  IMAD.MOV.U32 R27, RZ, RZ, 0x3ed0ee25 ;  /* 0x3ed0ee25ff1b7424 */ /* 0x000fe200078e00ff */
[----:B------:R-:W-:Y:S01]  /*0d50*/  MOV R26, 0x8b7a8b04 ;  /* 0x8b7a8b04001a7802 */ /* 0x000fe20000000f00 */
[----:B------:R-:W-:Y:S01]  /*0d60*/  UMOV UR12, 0x3ae80f1e ;  /* 0x3ae80f1e000c7882 */ /* 0x000fe20000000000 */
[----:B------:R-:W-:Y:S01]  /*0d70*/  LOP3.LUT R51, R16, 0x3ff00000, RZ, 0xfc, !PT ;  /* 0x3ff0000010337812 */ /* 0x000fe200078efcff */
[----:B------:R-:W-:Y:S01]  /*0d80*/  IMAD.MOV.U32 R16, RZ, RZ, RZ ;  /* 0x000000ffff107224 */ /* 0x000fe200078e00ff */
[----:B------:R-:W-:Y:S01]  /*0d90*/  UMOV UR13, 0x3eb1380b ;  /* 0x3eb1380b000d7882 */ /* 0x000fe20000000000 */
[----:B------:R-:W-:Y:S01]  /*0da0*/  LEA.HI R22, R22, R15, RZ, 0xc ;  /* 0x0000000f16167211 */ /* 0x000fe200078f60ff */
[----:B------:R-:W-:Y:S01]  /*0db0*/  IMAD.MOV.U32 R23, RZ, RZ, 0x43300000 ;  /* 0x43300000ff177424 */ /* 0x000fe200078e00ff */
[----:B------:R-:W-:Y:S01]  /*0dc0*/  ISETP.GE.U32.AND P0, PT, R51, 0x3ff6a09f, PT ;  /* 0x3ff6a09f3300780c */ /* 0x000fe20003f06070 */
[----:B------:R-:W-:Y:S01]  /*0dd0*/  UMOV UR14, 0x80000000 ;  /* 0x80000000000e7882 */ /* 0x000fe20000000000 */
[----:B------:R-:W-:-:S11]  /*0de0*/  UMOV UR15, 0x43300000 ;  /* 0x43300000000f7882 */ /* 0x000fd60000000000 */
[----:B------:R-:W-:Y:S02]  /*0df0*/  @P0 VIADD R17, R51, 0xfff00000 ;  /* 0xfff0000033110836 */ /* 0x000fe40000000000 */
[----:B------:R-:W-:Y:S02]  /*0e00*/  @P0 VIADD R22, R22, 0x1 ;  /* 0x0000000116160836 */ /* 0x000fe40000000000 */
[----:B------:R-:W-:-:S03]  /*0e10*/  @P0 IMAD.MOV.U32 R51, RZ, RZ, R17 ;  /* 0x000000ffff330224 */ /* 0x000fc600078e0011 */
[----:B------:R-:W-:-:S03]  /*0e20*/  LOP3.LUT R22, R22, 0x80000000, RZ, 0x3c, !PT ;  /* 0x8000000016167812 */ /* 0x000fc600078e3cff */
[C---:B------:R-:W-:Y:S02]  /*0e30*/  DADD R24, R50.reuse, 1 ;  /* 0x3ff0000032187429 */ /* 0x040fe40000000000 */
[----:B------:R-:W-:Y:S02]  /*0e40*/  DADD R50, R50, -1 ;  /* 0xbff0000032327429 */ /* 0x000fe40000000000 */
[----:B------:R-:W-:Y:S01]  /*0e50*/  DADD R22, R22, -UR14 ;  /* 0x8000000e16167e29 */ /* 0x000fe20008000000 */
[----:B------:R-:W-:Y:S01]  /*0e60*/  UMOV UR14, 0xfefa39ef ;  /* 0xfefa39ef000e7882 */ /* 0x000fe20000000000 */
[----:B------:R-:W0:Y:S01]  /*0e70*/  MUFU.RCP64H R17, R25 ;  /* 0x0000001900117308 */ /* 0x000e220000001800 */
[----:B------:R-:W-:Y:S01]  /*0e80*/  UMOV UR15, 0x3fe62e42 ;  /* 0x3fe62e42000f7882 */ /* 0x000fe20000000000 */
[----:B0-----:R-:W-:-:S08]  /*0e90*/  DFMA R18, -R24, R16, 1 ;  /* 0x3ff000001812742b */ /* 0x001fd00000000110 */
[----:B------:R-:W-:-:S08]  /*0ea0*/  DFMA R18, R18, R18, R18 ;  /* 0x000000121212722b */ /* 0x000fd00000000012 */
[----:B------:R-:W-:-:S08]  /*0eb0*/  DFMA R16, R16, R18, R16 ;  /* 0x000000121010722b */ /* 0x000fd00000000010 */
[----:B------:R-:W-:-:S08]  /*0ec0*/  DMUL R18, R50, R16 ;  /* 0x0000001032127228 */ /* 0x000fd00000000000 */
[----:B------:R-:W-:-:S08]  /*0ed0*/  DFMA R18, R50, R16, R18 ;  /* 0x000000103212722b */ /* 0x000fd00000000012 */
[----:B------:R-:W-:-:S08]  /*0ee0*/  DMUL R20, R18, R18 ;  /* 0x0000001212147228 */ /* 0x000fd00000000000 */
[----:B------:R-:W-:Y:S01]  /*0ef0*/  DFMA R24, R20, UR12, R26 ;  /* 0x0000000c14187c2b */ /* 0x000fe2000800001a */
[----:B------:R-:W-:Y:S01]  /*0f00*/  UMOV UR12, 0x9f02676f ;  /* 0x9f02676f000c7882 */ /* 0x000fe20000000000 */
[----:B------:R-:W-:Y:S01]  /*0f10*/  UMOV UR13, 0x3ef3b266 ;  /* 0x3ef3b266000d7882 */ /* 0x000fe20000000000 */
[----:B------:R-:W-:-:S05]  /*0f20*/  DADD R26, R50, -R18 ;  /* 0x00000000321a7229 */ /* 0x000fca0000000812 */
[----:B------:R-:W-:Y:S01]  /*0f30*/  DFMA R24, R20, R24, UR12 ;  /* 0x0000000c14187e2b */ /* 0x000fe20008000018 */
[----:B------:R-:W-:Y:S01]  /*0f40*/  UMOV UR12, 0xa9ab0956 ;  /* 0xa9ab0956000c7882 */ /* 0x000fe20000000000 */
[----:B------:R-:W-:Y:S01]  /*0f50*/  UMOV UR13, 0x3f1745cb ;  /* 0x3f1745cb000d7882 */ /* 0x000fe20000000000 */
[----:B------:R-:W-:-:S05]  /*0f60*/  DADD R26, R26, R26 ;  /* 0x000000001a1a7229 */ /* 0x000fca000000001a */
[----:B------:R-:W-:Y:S01]  /*0f70*/  DFMA R24, R20, R24, UR12 ;  /* 0x0000000c14187e2b */ /* 0x000fe20008000018 */
[----:B------:R-:W-:Y:S01]  /*0f80*/  UMOV UR12, 0x2d1b5154 ;  /* 0x2d1b5154000c7882 */ /* 0x000fe20000000000 */
[----:B------:R-:W-:Y:S01]  /*0f90*/  UMOV UR13, 0x3f3c71c7 ;  /* 0x3f3c71c7000d7882 */ /* 0x000fe20000000000 */
[----:B------:R-:W-:Y:S02]  /*0fa0*/  DFMA R50, R50, -R18, R26 ;  /* 0x800000123232722b */ /* 0x000fe4000000001a */
[----:B------:R-:W-:-:S03]  /*0fb0*/  DFMA R26, R22, UR14, R18 ;  /* 0x0000000e161a7c2b */ /* 0x000fc60008000012 */
[----:B------:R-:W-:Y:S01]  /*0fc0*/  DFMA R24, R20, R24, UR12 ;  /* 0x0000000c14187e2b */ /* 0x000fe20008000018 */
[----:B------:R-:W-:Y:S01]  /*0fd0*/  UMOV UR12, 0x923be72d ;  /* 0x923be72d000c7882 */ /* 0x000fe20000000000 */
[----:B------:R-:W-:Y:S01]  /*0fe0*/  UMOV UR13, 0x3f624924 ;  /* 0x3f624924000d7882 */ /* 0x000fe20000000000 */
[----:B------:R-:W-:-:S05]  /*0ff0*/  DMUL R50, R16, R50 ;  /* 0x0000003210327228 */ /* 0x000fca0000000000 */
[----:B------:R-:W-:Y:S01]  /*1000*/  DFMA R24, R20, R24, UR12 ;  /* 0x0000000c14187e2b */ /* 0x000fe20008000018 */
[----:B------:R-:W-:Y:S01]  /*1010*/  UMOV UR12, 0x9999a3c4 ;  /* 0x9999a3c4000c7882 */ /* 0x000fe20000000000 */
[----:B------:R-:W-:-:S06]  /*1020*/  UMOV UR13, 0x3f899999 ;  /* 0x3f899999000d7882 */ /* 0x000fcc0000000000 */
[----:B------:R-:W-:Y:S01]  /*1030*/  DFMA R24, R20, R24, UR12 ;  /* 0x0000000c14187e2b */ /* 0x000fe20008000018 */
[----:B------:R-:W-:Y:S01]  /*1040*/  UMOV UR12, 0x55555554 ;  /* 0x55555554000c7882 */ /* 0x000fe20000000000 */
[----:B------:R-:W-:-:S06]  /*1050*/  UMOV UR13, 0x3fb55555 ;  /* 0x3fb55555000d7882 */ /* 0x000fcc0000000000 */
[----:B------:R-:W-:Y:S01]  /*1060*/  DFMA R52, R20, R24, UR12 ;  /* 0x0000000c14347e2b */ /* 0x000fe20008000018 */
[----:B------:R-:W-:Y:S01]  /*1070*/  UMOV UR12, 0xfefa39ef ;  /* 0xfefa39ef000c7882 */ /* 0x000fe20000000000 */
[----:B------:R-:W-:Y:S02]  /*1080*/  UMOV UR13, 0x3fe62e42 ;  /* 0x3fe62e42000d7882 */ /* 0x000fe40000000000 */
[----:B------:R-:W-:Y:S01]  /*1090*/  DFMA R24, R22, -UR12, R26 ;  /* 0x8000000c16187c2b */ /* 0x000fe2000800001a */
[----:B------:R-:W-:Y:S01]  /*10a0*/  UMOV UR12, 0x3b39803f ;  /* 0x3b39803f000c7882 */ /* 0x000fe20000000000 */
[----:B------:R-:W-:Y:S02]  /*10b0*/  UMOV UR13, 0x3c7abc9e ;  /* 0x3c7abc9e000d7882 */ /* 0x000fe40000000000 */
[----:B------:R-:W-:-:S04]  /*10c0*/  DMUL R52, R20, R52 ;  /* 0x0000003414347228 */ /* 0x000fc80000000000 */
[----:B------:R-:W-:-:S04]  /*10d0*/  DADD R24, -R18, R24 ;  /* 0x0000000012187229 */ /* 0x000fc80000000118 */
[----:B------:R-:W-:-:S08]  /*10e0*/  DFMA R50, R18, R52, R50 ;  /* 0x000000341232722b */ /* 0x000fd00000000032 */
[----:B------:R-:W-:-:S08]  /*10f0*/  DADD R24, R50, -R24 ;  /* 0x0000000032187229 */ /* 0x000fd00000000818 */
[----:B------:R-:W-:-:S08]  /*1100*/  DFMA R24, R22, UR12, R24 ;  /* 0x0000000c16187c2b */ /* 0x000fd00008000018 */
[----:B------:R-:W-:Y:S01]  /*1110*/  DADD R24, R26, R24 ;  /* 0x000000001a187229 */ /* 0x000fe20000000018 */
[----:B------:R-:W-:Y:S10]  /*1120*/  BRA `(.L_x_15) ;  /* 0x0000000000187947 */ /* 0x000ff40003800000 */
.L_x_14:
[----:B------:R-:W-:Y:S01]  /*1130*/  IMAD.MOV.U32 R18, RZ, RZ, 0x0 ;  /* 0x00000000ff127424 */ /* 0x000fe200078e00ff */
[----:B------:R-:W-:Y:S01]  /*1140*/  LOP3.LUT P0, RZ, R17, 0x7fffffff, RZ, 0xc0, !PT ;  /* 0x7fffffff11ff7812 */ /* 0x000fe2000780c0ff */
[----:B------:R-:W-:-:S06]  /*1150*/  IMAD.MOV.U32 R19, RZ, RZ, 0x7ff00000 ;  /* 0x7ff00000ff137424 */ /* 0x000fcc00078e00ff */
[----:B------:R-:W-:-:S10]  /*1160*/  DFMA R18, R16, R18, +INF ;  /* 0x7ff000001012742b */ /* 0x000fd40000000012 */
[----:B------:R-:W-:Y:S02]  /*1170*/  FSEL R24, R18, RZ, P0 ;  /* 0x000000ff12187208 */ /* 0x000fe40000000000 */
[----:B------:R-:W-:-:S07]  /*1180*/  FSEL R25, R19, -QNAN , P0 ;  /* 0xfff0000013197808 */ /* 0x000fce0000000000 */
.L_x_15:
[----:B------:R-:W-:Y:S05]  /*1190*/  BSYNC.RECONVERGENT B1 ;  /* 0x0000000000017941 */ /* 0x000fea0003800200 */
.L_x_13:
[--C-:B------:R-:W-:Y:S02]  /*11a0*/  DADD R54, -R54, R24.reuse ;  /* 0x0000000036367229 */ /* 0x100fe40000000118 */
[----:B------:R-:W-:-:S10]  /*11b0*/  DADD R24, -RZ, -R24 ;  /* 0x00000000ff187229 */ /* 0x000fd40000000918 */
[----:B------:R-:W-:Y:S02]  /*11c0*/  FSEL R52, R24, R54, !P2 ;  /* 0x0000003618347208 */ /* 0x000fe40005000000 */
[----:B------:R-:W-:-:S07]  /*11d0*/  FSEL R53, R25, R55, !P2 ;  /* 0x0000003719357208 */ /* 0x000fce0005000000 */
.L_x_8:
[----:B------:R-:W-:Y:S05]  /*11e0*/  BSYNC.RECONVERGENT B2 ;  /* 0x0000000000027941 */ /* 0x000fea0003800200 */
.L_x_7:
[----:B------:R-:W-:Y:S01]  /*11f0*/  DADD R54, -RZ, |R38| ;  /* 0x00000000ff367229 */ /* 0x000fe20000000526 */
[----:B------:R-:W-:Y:S01]  /*1200*/  BSSY.RECONVERGENT B3, `(.L_x_16) ;  /* 0x0000006000037945 */ /* 0x000fe20003800200 */
[----:B------:R-:W-:Y:S02]  /*1210*/  ISETP.GT.AND P2, PT, R39, -0x1, PT ;  /* 0xffffffff2700780c */ /* 0x000fe40003f44270 */
[----:B------:R-:W-:-:S06]  /*1220*/  MOV R20, 0x1260 ;  /* 0x0000126000147802 */ /* 0x000fcc0000000f00 */
[----:B------:R-:W-:Y:S02]  /*1230*/  IMAD.MOV.U32 R16, RZ, RZ, R54 ;  /* 0x000000ffff107224 */ /* 0x000fe400078e0036 */
[----:B------:R-:W-:-:S07]  /*1240*/  IMAD.MOV.U32 R15, RZ, RZ, R55 ;  /* 0x000000ffff0f7224 */ /* 0x000fce00078e0037 */
[----:B------:R-:W-:Y:S05]  /*1250*/  CALL.REL.NOINC `($unitary$__internal_lgamma_pos) ;  /* 0x0000006000407944 */ /* 0x000fea0003c00000 */
[----:B------:R-:W-:Y:S05]  /*1260*/  BSYNC.RECONVERGENT B3 ;  /* 0x0000000000037941 */ /* 0x000fea0003800200 */
.L_x_16:
[----:B------:R-:W-:Y:S01]  /*1270*/  ISETP.NE.AND P0, PT, R14, RZ, PT ;  /* 0x000000ff0e00720c */ /* 0x000fe20003f05270 */
[----:B------:R-:W-:Y:S01]  /*1280*/  BSSY.RECONVERGENT B2, `(.L_x_17) ;  /* 0x0000095000027945 */ /* 0x000fe20003800200 */
[----:B------:R-:W-:Y:S01]  /*1290*/  FSEL R58, R16, RZ, P2 ;  /* 0x000000ff103a7208 */ /* 0x000fe20001000000 */
[----:B------:R-:W-:Y:S01]  /*12a0*/  IMAD.MOV.U32 R50, RZ, RZ, R16 ;  /* 0x000000ffff327224 */ /* 0x000fe200078e0010 */
[----:B------:R-:W-:Y:S01]  /*12b0*/  FSEL R59, R15, +QNAN , P2 ;  /* 0x7ff000000f3b7808 */ /* 0x000fe20001000000 */
[----:B------:R-:W-:Y:S02]  /*12c0*/  IMAD.MOV.U32 R51, RZ, RZ, R15 ;  /* 0x000000ffff337224 */ /* 0x000fe400078e000f */
[----:B------:R-:W-:Y:S02]  /*12d0*/  IMAD.MOV.U32 R56, RZ, RZ, R58 ;  /* 0x000000ffff387224 */ /* 0x000fe400078e003a */
[----:B------:R-:W-:-:S04]  /*12e0*/  IMAD.MOV.U32 R57, RZ, RZ, R59 ;  /* 0x000000ffff397224 */ /* 0x000fc800078e003b */
[----:B------:R-:W-:Y:S05]  /*12f0*/  @P0 BRA `(.L_x_18) ;  /* 0x0000000800340947 */ /* 0x000fea0003800000 */
[----:B------:R-:W-:Y:S01]  /*1300*/  ISETP.GE.AND P2, PT, R55, 0x3c000000, PT ;  /* 0x3c0000003700780c */ /* 0x000fe20003f46270 */
[----:B------:R-:W-:Y:S01]  /*1310*/  DADD R54, -RZ, |R38| ;  /* 0x00000000ff367229 */ /* 0x000fe20000000526 */
[----:B------:R-:W-:Y:S09]  /*1320*/  BSSY.RECONVERGENT B3, `(.L_x_19) ;  /* 0x0000033000037945 */ /* 0x000ff20003800200 */
[----:B------:R-:W-:-:S02]  /*1330*/  IMAD.MOV.U32 R22, RZ, RZ, R54 ;  /* 0x000000ffff167224 */ /* 0x000fc400078e0036 */
[----:B------:R-:W-:Y:S01]  /*1340*/  IMAD.MOV.U32 R23, RZ, RZ, R55 ;  /* 0x000000ffff177224 */ /* 0x000fe200078e0037 */
[----:B------:R-:W-:Y:S06]  /*1350*/  @!P2 BRA `(.L_x_20) ;  /* 0x0000000000bca947 */ /* 0x000fec0003800000 */
[----:B------:R-:W2:Y:S04]  /*1360*/  LDG.E.128.CONSTANT R16, desc[UR4][R34.64] ;  /* 0x0000000422107981 */ /* 0x000ea8000c1e9d00 */
[----:B------:R-:W3:Y:S04]  /*1370*/  LDG.E.128.CONSTANT R20, desc[UR4][R34.64+0x10] ;  /* 0x0000100422147981 */ /* 0x000ee8000c1e9d00 */
[----:B------:R-:W4:Y:S01]  /*1380*/  LDG.E.128.CONSTANT R24, desc[UR4][R34.64+0x20] ;  /* 0x0000200422187981 */ /* 0x000f22000c1e9d00 */
[----:B------:R-:W-:Y:S01]  /*1390*/  IMAD.MOV.U32 R56, RZ, RZ, 0x79785eba ;  /* 0x79785ebaff387424 */ /* 0x000fe200078e00ff */
[----:B------:R-:W-:Y:S01]  /*13a0*/  ISETP.NE.AND P0, PT, R2, RZ, PT ;  /* 0x000000ff0200720c */ /* 0x000fe20003f05270 */
        /* <DEDUP_REMOVED lines=17> */
[----:B------:R-:W-:-:S04]  /*14c0*/  ISETP.NE.AND P0, PT, R4, RZ, PT ;  /* 0x000000ff0400720c */ /* 0x000fc80003f05270 */
        /* <DEDUP_REMOVED lines=23> */
.L_x_21:
[----:B------:R-:W-:Y:S05]  /*1640*/  BSYNC.RECONVERGENT B4 ;  /* 0x0000000000047941 */ /* 0x000fea0003800200 */
.L_x_20:
[----:B------:R-:W-:Y:S05]  /*1650*/  BSYNC.RECONVERGENT B3 ;  /* 0x0000000000037941 */ /* 0x000fea0003800200 */
.L_x_19:
[----:B------:R-:W-:Y:S01]  /*1660*/  ISETP.GT.AND P0, PT, R23, 0xfffff, PT ;  /* 0x000fffff1700780c */ /* 0x000fe20003f04270 */
[----:B------:R-:W-:Y:S01]  /*1670*/  IMAD.MOV.U32 R15, RZ, RZ, R23 ;  /* 0x000000ffff0f7224 */ /* 0x000fe200078e0017 */
[----:B------:R-:W-:Y:S01]  /*1680*/  BSSY.RECONVERGENT B1, `(.L_x_22) ;  /* 0x0000050000017945 */ /* 0x000fe20003800200 */
[----:B------:R-:W-:Y:S02]  /*1690*/  IMAD.MOV.U32 R20, RZ, RZ, R22 ;  /* 0x000000ffff147224 */ /* 0x000fe400078e0016 */
[----:B------:R-:W-:-:S08]  /*16a0*/  IMAD.MOV.U32 R18, RZ, RZ, -0x3ff ;  /* 0xfffffc01ff127424 */ /* 0x000fd000078e00ff */
[----:B------:R-:W-:Y:S01]  /*16b0*/  @!P0 DMUL R22, R22, 1.80143985094819840000e+16 ;  /* 0x4350000016168828 */ /* 0x000fe20000000000 */
[----:B------:R-:W-:-:S09]  /*16c0*/  @!P0 IMAD.MOV.U32 R18, RZ, RZ, -0x435 ;  /* 0xfffffbcbff128424 */ /* 0x000fd200078e00ff */
[----:B------:R-:W-:Y:S02]  /*16d0*/  @!P0 IMAD.MOV.U32 R15, RZ, RZ, R23 ;  /* 0x000000ffff0f8224 */ /* 0x000fe400078e0017 */
[----:B------:R-:W-:-:S03]  /*16e0*/  @!P0 IMAD.MOV.U32 R20, RZ, RZ, R22 ;  /* 0x000000ffff148224 */ /* 0x000fc600078e0016 */
[----:B------:R-:W-:-:S04]  /*16f0*/  IADD3 R16, PT, PT, R15, -0x1, RZ ;  /* 0xffffffff0f107810 */ /* 0x000fc80007ffe0ff */
[----:B------:R-:W-:-:S13]  /*1700*/  ISETP.GT.U32.AND P1, PT, R16, 0x7feffffe, PT ;  /* 0x7feffffe1000780c */ /* 0x000fda0003f24070 */
[----:B------:R-:W-:Y:S05]  /*1710*/  @P1 BRA `(.L_x_23) ;  /* 0x0000000400001947 */ /* 0x000fea0003800000 */
[C---:B------:R-:W-:Y:S01]  /*1720*/  LOP3.LUT R16, R15.reuse, 0xfffff, RZ, 0xc0, !PT ;  /* 0x000fffff0f107812 */ /* 0x040fe200078ec0ff */
[----:B------:R-:W-:Y:S01]  /*1730*/  IMAD.MOV.U32 R60, RZ, RZ, RZ ;  /* 0x000000ffff3c7224 */ /* 0x000fe200078e00ff */
[----:B------:R-:W-:Y:S01]  /*1740*/  UMOV UR12, 0x3ae80f1e ;  /* 0x3ae80f1e000c7882 */ /* 0x000fe20000000000 */
[----:B------:R-:W-:Y:S01]  /*1750*/  UMOV UR13, 0x3eb1380b ;  /* 0x3eb1380b000d7882 */ /* 0x000fe20000000000 */
[----:B------:R-:W-:Y:S01]  /*1760*/  LOP3.LUT R21, R16, 0x3ff00000, RZ, 0xfc, !PT ;  /* 0x3ff0000010157812 */ /* 0x000fe200078efcff */
[----:B------:R-:W-:Y:S01]  /*1770*/  UMOV UR14, 0x80000000 ;  /* 0x80000000000e7882 */ /* 0x000fe20000000000 */
[----:B------:R-:W-:Y:S01]  /*1780*/  LEA.HI R15, R15, R18, RZ, 0xc ;  /* 0x000000120f0f7211 */ /* 0x000fe200078f60ff */
[----:B------:R-:W-:Y:S01]  /*1790*/  UMOV UR15, 0x43300000 ;  /* 0x43300000000f7882 */ /* 0x000fe20000000000 */
[----:B------:R-:W-:-:S13]  /*17a0*/  ISETP.GE.U32.AND P0, PT, R21, 0x3ff6a09f, PT ;  /* 0x3ff6a09f1500780c */ /* 0x000fda0003f06070 */
[----:B------:R-:W-:Y:S02]  /*17b0*/  @P0 VIADD R17, R21, 0xfff00000 ;  /* 0xfff0000015110836 */ /* 0x000fe40000000000 */
[----:B------:R-:W-:Y:S02]  /*17c0*/  @P0 VIADD R15, R15, 0x1 ;  /* 0x000000010f0f0836 */ /* 0x000fe40000000000 */
[----:B------:R-:W-:-:S06]  /*17d0*/  @P0 IMAD.MOV.U32 R21, RZ, RZ, R17 ;  /* 0x000000ffff150224 */ /* 0x000fcc00078e0011 */
[C---:B------:R-:W-:Y:S02]  /*17e0*/  DADD R22, R20.reuse, 1 ;  /* 0x3ff0000014167429 */ /* 0x040fe40000000000 */
[----:B------:R-:W-:-:S04]  /*17f0*/  DADD R20, R20, -1 ;  /* 0xbff0000014147429 */ /* 0x000fc80000000000 */
[----:B------:R-:W0:Y:S02]  /*1800*/  MUFU.RCP64H R61, R23 ;  /* 0x00000017003d7308 */ /* 0x000e240000001800 */
[----:B0-----:R-:W-:-:S08]  /*1810*/  DFMA R16, -R22, R60, 1 ;  /* 0x3ff000001610742b */ /* 0x001fd0000000013c */
[----:B------:R-:W-:-:S08]  /*1820*/  DFMA R16, R16, R16, R16 ;  /* 0x000000101010722b */ /* 0x000fd00000000010 */
[----:B------:R-:W-:Y:S01]  /*1830*/  DFMA R60, R60, R16, R60 ;  /* 0x000000103c3c722b */ /* 0x000fe2000000003c */
[----:B------:R-:W-:Y:S02]  /*1840*/  IMAD.MOV.U32 R16, RZ, RZ, -0x748574fc ;  /* 0x8b7a8b04ff107424 */ /* 0x000fe400078e00ff */
[----:B------:R-:W-:-:S05]  /*1850*/  IMAD.MOV.U32 R17, RZ, RZ, 0x3ed0ee25 ;  /* 0x3ed0ee25ff117424 */ /* 0x000fca00078e00ff */
[----:B------:R-:W-:-:S08]  /*1860*/  DMUL R56, R20, R60 ;  /* 0x0000003c14387228 */ /* 0x000fd00000000000 */
[----:B------:R-:W-:-:S08]  /*1870*/  DFMA R56, R20, R60, R56 ;  /* 0x0000003c1438722b */ /* 0x000fd00000000038 */
[----:B------:R-:W-:Y:S02]  /*1880*/  DMUL R26, R56, R56 ;  /* 0x00000038381a7228 */ /* 0x000fe40000000000 */
[----:B------:R-:W-:-:S06]  /*1890*/  DADD R18, R20, -R56 ;  /* 0x0000000014127229 */ /* 0x000fcc0000000838 */
[----:B------:R-:W-:Y:S01]  /*18a0*/  DFMA R16, R26, UR12, R16 ;  /* 0x0000000c1a107c2b */ /* 0x000fe20008000010 */
[----:B------:R-:W-:Y:S01]  /*18b0*/  UMOV UR12, 0x9f02676f ;  /* 0x9f02676f000c7882 */ /* 0x000fe20000000000 */
[----:B------:R-:W-:Y:S01]  /*18c0*/  UMOV UR13, 0x3ef3b266 ;  /* 0x3ef3b266000d7882 */ /* 0x000fe20000000000 */
[----:B------:R-:W-:-:S05]  /*18d0*/  DADD R18, R18, R18 ;  /* 0x0000000012127229 */ /* 0x000fca0000000012 */
[----:B------:R-:W-:Y:S01]  /*18e0*/  DFMA R16, R26, R16, UR12 ;  /* 0x0000000c1a107e2b */ /* 0x000fe20008000010 */
[----:B------:R-:W-:Y:S01]  /*18f0*/  UMOV UR12, 0xa9ab0956 ;  /* 0xa9ab0956000c7882 */ /* 0x000fe20000000000 */
[----:B------:R-:W-:Y:S01]  /*1900*/  UMOV UR13, 0x3f1745cb ;  /* 0x3f1745cb000d7882 */ /* 0x000fe20000000000 */
[----:B------:R-:W-:-:S05]  /*1910*/  DFMA R18, R20, -R56, R18 ;  /* 0x800000381412722b */ /* 0x000fca0000000012 */
[----:B------:R-:W-:Y:S01]  /*1920*/  DFMA R16, R26, R16, UR12 ;  /* 0x0000000c1a107e2b */ /* 0x000fe20008000010 */
[----:B------:R-:W-:Y:S01]  /*1930*/  UMOV UR12, 0x2d1b5154 ;  /* 0x2d1b5154000c7882 */ /* 0x000fe20000000000 */
[----:B------:R-:W-:Y:S01]  /*1940*/  UMOV UR13, 0x3f3c71c7 ;  /* 0x3f3c71c7000d7882 */ /* 0x000fe20000000000 */
[----:B------:R-:W-:-:S05]  /*1950*/  DMUL R18, R60, R18 ;  /* 0x000000123c127228 */ /* 0x000fca0000000000 */
[----:B------:R-:W-:Y:S01]  /*1960*/  DFMA R22, R26, R16, UR12 ;  /* 0x0000000c1a167e2b */ /* 0x000fe20008000010 */
[----:B------:R-:W-:Y:S01]  /*1970*/  UMOV UR12, 0x923be72d ;  /* 0x923be72d000c7882 */ /* 0x000fe20000000000 */
[----:B------:R-:W-:Y:S01]  /*1980*/  UMOV UR13, 0x3f624924 ;  /* 0x3f624924000d7882 */ /* 0x000fe20000000000 */
[----:B------:R-:W-:Y:S01]  /*1990*/  LOP3.LUT R16, R15, 0x80000000, RZ, 0x3c, !PT ;  /* 0x800000000f107812 */ /* 0x000fe200078e3cff */
[----:B------:R-:W-:-:S04]  /*19a0*/  IMAD.MOV.U32 R17, RZ, RZ, 0x43300000 ;  /* 0x43300000ff117424 */ /* 0x000fc800078e00ff */
[----:B------:R-:W-:Y:S01]  /*19b0*/  DFMA R22, R26, R22, UR12 ;  /* 0x0000000c1a167e2b */ /* 0x000fe20008000016 */
[----:B------:R-:W-:Y:S01]  /*19c0*/  UMOV UR12, 0x9999a3c4 ;  /* 0x9999a3c4000c7882 */ /* 0x000fe20000000000 */
[----:B------:R-:W-:Y:S01]  /*19d0*/  UMOV UR13, 0x3f899999 ;  /* 0x3f899999000d7882 */ /* 0x000fe20000000000 */
[----:B------:R-:W-:Y:S01]  /*19e0*/  DADD R16, R16, -UR14 ;  /* 0x8000000e10107e29 */ /* 0x000fe20008000000 */
[----:B------:R-:W-:Y:S01]  /*19f0*/  UMOV UR14, 0xfefa39ef ;  /* 0xfefa39ef000e7882 */ /* 0x000fe20000000000 */
[----:B------:R-:W-:-:S03]  /*1a00*/  UMOV UR15, 0x3fe62e42 ;  /* 0x3fe62e42000f7882 */ /* 0x000fc60000000000 */
[----:B------:R-:W-:Y:S01]  /*1a10*/  DFMA R22, R26, R22, UR12 ;  /* 0x0000000c1a167e2b */ /* 0x000fe20008000016 */
[----:B------:R-:W-:Y:S01]  /*1a20*/  UMOV UR12, 0x55555554 ;  /* 0x55555554000c7882 */ /* 0x000fe20000000000 */
[----:B------:R-:W-:Y:S01]  /*1a30*/  UMOV UR13, 0x3fb55555 ;  /* 0x3fb55555000d7882 */ /* 0x000fe20000000000 */
[----:B------:R-:W-:-:S05]  /*1a40*/  DFMA R20, R16, UR14, R56 ;  /* 0x0000000e10147c2b */ /* 0x000fca0008000038 */
        /* <DEDUP_REMOVED lines=13> */
.L_x_23:
[----:B------:R-:W-:Y:S01]  /*1b20*/  IMAD.MOV.U32 R16, RZ, RZ, 0x0 ;  /* 0x00000000ff107424 */ /* 0x000fe200078e00ff */
[----:B------:R-:W-:Y:S01]  /*1b30*/  LOP3.LUT P0, RZ, R23, 0x7fffffff, RZ, 0xc0, !PT ;  /* 0x7fffffff17ff7812 */ /* 0x000fe2000780c0ff */
[----:B------:R-:W-:-:S06]  /*1b40*/  IMAD.MOV.U32 R17, RZ, RZ, 0x7ff00000 ;  /* 0x7ff00000ff117424 */ /* 0x000fcc00078e00ff */
[----:B------:R-:W-:-:S10]  /*1b50*/  DFMA R16, R22, R16, +INF ;  /* 0x7ff000001610742b */ /* 0x000fd40000000010 */
[----:B------:R-:W-:Y:S02]  /*1b60*/  FSEL R18, R16, RZ, P0 ;  /* 0x000000ff10127208 */ /* 0x000fe40000000000 */
[----:B------:R-:W-:-:S07]  /*1b70*/  FSEL R19, R17, -QNAN , P0 ;  /* 0xfff0000011137808 */ /* 0x000fce0000000000 */
.L_x_24:
[----:B------:R-:W-:Y:S05]  /*1b80*/  BSYNC.RECONVERGENT B1 ;  /* 0x0000000000017941 */ /* 0x000fea0003800200 */
.L_x_22:
[--C-:B------:R-:W-:Y:S02]  /*1b90*/  DADD R16, -R50, R18.reuse ;  /* 0x0000000032107229 */ /* 0x100fe40000000112 */
[----:B------:R-:W-:-:S10]  /*1ba0*/  DADD R18, -RZ, -R18 ;  /* 0x00000000ff127229 */ /* 0x000fd40000000912 */
[----:B------:R-:W-:Y:S02]  /*1bb0*/  FSEL R56, R18, R16, !P2 ;  /* 0x0000001012387208 */ /* 0x000fe40005000000 */
[----:B------:R-:W-:-:S07]  /*1bc0*/  FSEL R57, R19, R17, !P2 ;  /* 0x0000001113397208 */ /* 0x000fce0005000000 */
.L_x_18:
[----:B------:R-:W-:Y:S05]  /*1bd0*/  BSYNC.RECONVERGENT B2 ;  /* 0x0000000000027941 */ /* 0x000fea0003800200 */
.L_x_17:
[----:B------:R-:W-:Y:S01]  /*1be0*/  BSSY.RECONVERGENT B3, `(.L_x_25) ;  /* 0x0000007000037945 */ /* 0x000fe20003800200 */
[----:B------:R-:W-:Y:S01]  /*1bf0*/  ISETP.GE.AND P3, PT, R33, RZ, PT ;  /* 0x000000ff2100720c */ /* 0x000fe20003f66270 */
[----:B------:R-:W-:Y:S01]  /*1c00*/  IMAD.MOV.U32 R16, RZ, RZ, R48 ;  /* 0x000000ffff107224 */ /* 0x000fe200078e0030 */
[----:B------:R-:W-:Y:S01]  /*1c10*/  ISETP.GE.AND P2, PT, R49, RZ, PT ;  /* 0x000000ff3100720c */ /* 0x000fe20003f46270 */
[----:B------:R-:W-:Y:S01]  /*1c20*/  IMAD.MOV.U32 R15, RZ, RZ, R49 ;  /* 0x000000ffff0f7224 */ /* 0x000fe200078e0031 */
[----:B------:R-:W-:-:S11]  /*1c30*/  MOV R20, 0x1c50 ;  /* 0x00001c5000147802 */ /* 0x000fd60000000f00 */
[----:B------:R-:W-:Y:S05]  /*1c40*/  CALL.REL.NOINC `($unitary$__internal_lgamma_pos) ;  /* 0x0000005400c47944 */ /* 0x000fea0003c00000 */
[----:B------:R-:W-:Y:S05]  /*1c50*/  BSYNC.RECONVERGENT B3 ;  /* 0x0000000000037941 */ /* 0x000fea0003800200 */
.L_x_25:
[----:B------:R-:W-:Y:S01]  /*1c60*/  VIADD R32, R3, 0x1 ;  /* 0x0000000103207836 */ /* 0x000fe20000000000 */
[----:B------:R-:W-:Y:S01]  /*1c70*/  FSEL R16, R16, RZ, P2 ;  /* 0x000000ff10107208 */ /* 0x000fe20001000000 */
[----:B------:R-:W-:Y:S01]  /*1c80*/  BSSY.RECONVERGENT B3, `(.L_x_26) ;  /* 0x0000009000037945 */ /* 0x000fe20003800200 */
[----:B------:R-:W-:Y:S02]  /*1c90*/  FSEL R17, R15, +QNAN , P2 ;  /* 0x7ff000000f117808 */ /* 0x000fe40001000000 */
[----:B------:R-:W-:Y:S01]  /*1ca0*/  MOV R20, 0x1d10 ;  /* 0x00001d1000147802 */ /* 0x000fe20000000f00 */
[----:B------:R-:W0:Y:S03]  /*1cb0*/  I2F.F64.U32 R32, R32 ;  /* 0x0000002000207312 */ /* 0x000e260000201800 */
[----:B------:R-:W-:-:S08]  /*1cc0*/  DADD R52, R52, R16 ;  /* 0x0000000034347229 */ /* 0x000fd00000000010 */
[----:B------:R-:W-:Y:S01]  /*1cd0*/  DADD R56, R52, -R56 ;  /* 0x0000000034387229 */ /* 0x000fe20000000838 */
[----:B0-----:R-:W-:Y:S02]  /*1ce0*/  IMAD.MOV.U32 R16, RZ, RZ, R32 ;  /* 0x000000ffff107224 */ /* 0x001fe400078e0020 */
[----:B------:R-:W-:-:S08]  /*1cf0*/  IMAD.MOV.U32 R15, RZ, RZ, R33 ;  /* 0x000000ffff0f7224 */ /* 0x000fd000078e0021 */
[----:B------:R-:W-:Y:S05]  /*1d00*/  CALL.REL.NOINC `($unitary$__internal_lgamma_pos) ;  /* 0x0000005400947944 */ /* 0x000fea0003c00000 */
[----:B------:R-:W-:Y:S05]  /*1d10*/  BSYNC.RECONVERGENT B3 ;  /* 0x0000000000037941 */ /* 0x000fea0003800200 */
.L_x_26:
[----:B------:R-:W-:Y:S01]  /*1d20*/  ISETP.NE.AND P0, PT, R14, RZ, PT ;  /* 0x000000ff0e00720c */ /* 0x000fe20003f05270 */
[----:B------:R-:W-:Y:S01]  /*1d30*/  BSSY.RECONVERGENT B2, `(.L_x_27) ;  /* 0x0000091000027945 */ /* 0x000fe20003800200 */
[----:B------:R-:W-:Y:S02]  /*1d40*/  FSEL R52, R16, RZ, P3 ;  /* 0x000000ff10347208 */ /* 0x000fe40001800000 */
[----:B------:R-:W-:-:S06]  /*1d50*/  FSEL R53, R15, +QNAN , P3 ;  /* 0x7ff000000f357808 */ /* 0x000fcc0001800000 */
[----:B------:R-:W-:-:S03]  /*1d60*/  DADD R56, R56, -R52 ;  /* 0x0000000038387229 */ /* 0x000fc60000000834 */
[----:B------:R-:W-:Y:S08]  /*1d70*/  @P0 BRA `(.L_x_28) ;  /* 0x0000000800300947 */ /* 0x000ff00003800000 */
        /* <DEDUP_REMOVED lines=49> */
[----:B------:R-:W-:-:S07]  /*2090*/  MOV R23, R15 ;  /* 0x0000000f00177202 */ /* 0x000fce0000000f00 */
.L_x_31:
[----:B------:R-:W-:Y:S05]  /*20a0*/  BSYNC.RECONVERGENT B4 ;  /* 0x0000000000047941 */ /* 0x000fea0003800200 */
.L_x_30:
[----:B------:R-:W-:Y:S05]  /*20b0*/  BSYNC.RECONVERGENT B3 ;  /* 0x0000000000037941 */ /* 0x000fea0003800200 */
.L_x_29:
        /* <DEDUP_REMOVED lines=12> */
[C---:B------:R-:W-:Y:S01]  /*2180*/  LOP3.LUT R17, R20.reuse, 0xfffff, RZ, 0xc0, !PT ;  /* 0x000fffff14117812 */ /* 0x040fe200078ec0ff */
[----:B------:R-:W-:Y:S01]  /*2190*/  IMAD.MOV.U32 R22, RZ, RZ, R16 ;  /* 0x000000ffff167224 */ /* 0x000fe200078e0010 */
[----:B------:R-:W-:Y:S01]  /*21a0*/  UMOV UR12, 0x3ae80f1e ;  /* 0x3ae80f1e000c7882 */ /* 0x000fe20000000000 */
[----:B------:R-:W-:Y:S01]  /*21b0*/  IMAD.MOV.U32 R58, RZ, RZ, RZ ;  /* 0x000000ffff3a7224 */ /* 0x000fe200078e00ff */
[----:B------:R-:W-:Y:S01]  /*21c0*/  LOP3.LUT R23, R17, 0x3ff00000, RZ, 0xfc, !PT ;  /* 0x3ff0000011177812 */ /* 0x000fe200078efcff */
[----:B------:R-:W-:Y:S01]  /*21d0*/  IMAD.MOV.U32 R18, RZ, RZ, -0x748574fc ;  /* 0x8b7a8b04ff127424 */ /* 0x000fe200078e00ff */
[----:B------:R-:W-:Y:S01]  /*21e0*/  UMOV UR13, 0x3eb1380b ;  /* 0x3eb1380b000d7882 */ /* 0x000fe20000000000 */
[----:B------:R-:W-:Y:S01]  /*21f0*/  IMAD.MOV.U32 R19, RZ, RZ, 0x3ed0ee25 ;  /* 0x3ed0ee25ff137424 */ /* 0x000fe200078e00ff */
[----:B------:R-:W-:Y:S01]  /*2200*/  ISETP.GE.U32.AND P0, PT, R23, 0x3ff6a09f, PT ;  /* 0x3ff6a09f1700780c */ /* 0x000fe20003f06070 */
[----:B------:R-:W-:Y:S01]  /*2210*/  UMOV UR14, 0x80000000 ;  /* 0x80000000000e7882 */ /* 0x000fe20000000000 */
[----:B------:R-:W-:Y:S01]  /*2220*/  LEA.HI R15, R20, R15, RZ, 0xc ;  /* 0x0000000f140f7211 */ /* 0x000fe200078f60ff */
[----:B------:R-:W-:-:S10]  /*2230*/  UMOV UR15, 0x43300000 ;  /* 0x43300000000f7882 */ /* 0x000fd40000000000 */
        /* <DEDUP_REMOVED lines=8> */
[----:B------:R-:W-:-:S08]  /*22c0*/  DFMA R58, R58, R16, R58 ;  /* 0x000000103a3a722b */ /* 0x000fd0000000003a */
        /* <DEDUP_REMOVED lines=44> */
.L_x_33:
[----:B------:R-:W-:Y:S01]  /*2590*/  IMAD.MOV.U32 R16, RZ, RZ, 0x0 ;  /* 0x00000000ff107424 */ /* 0x000fe200078e00ff */
[----:B------:R-:W-:Y:S01]  /*25a0*/  LOP3.LUT P0, RZ, R23, 0x7fffffff, RZ, 0xc0, !PT ;  /* 0x7fffffff17ff7812 */ /* 0x000fe2000780c0ff */
[----:B------:R-:W-:-:S06]  /*25b0*/  IMAD.MOV.U32 R17, RZ, RZ, 0x7ff00000 ;  /* 0x7ff00000ff117424 */ /* 0x000fcc00078e00ff */
[----:B------:R-:W-:-:S10]  /*25c0*/  DFMA R16, R22, R16, +INF ;  /* 0x7ff000001610742b */ /* 0x000fd40000000010 */
[----:B------:R-:W-:Y:S02]  /*25d0*/  FSEL R20, R16, RZ, P0 ;  /* 0x000000ff10147208 */ /* 0x000fe40000000000 */
[----:B------:R-:W-:-:S07]  /*25e0*/  FSEL R21, R17, -QNAN , P0 ;  /* 0xfff0000011157808 */ /* 0x000fce0000000000 */
.L_x_34:
[----:B------:R-:W-:Y:S05]  /*25f0*/  BSYNC.RECONVERGENT B1 ;  /* 0x0000000000017941 */ /* 0x000fea0003800200 */
.L_x_32:
[--C-:B------:R-:W-:Y:S02]  /*2600*/  DADD R50, -R50, R20.reuse ;  /* 0x0000000032327229 */ /* 0x100fe40000000114 */
[----:B------:R-:W-:-:S10]  /*2610*/  DADD R20, -RZ, -R20 ;  /* 0x00000000ff147229 */ /* 0x000fd40000000914 */
[----:B------:R-:W-:Y:S02]  /*2620*/  FSEL R58, R20, R50, !P2 ;  /* 0x00000032143a7208 */ /* 0x000fe40005000000 */
[----:B------:R-:W-:-:S07]  /*2630*/  FSEL R59, R21, R51, !P2 ;  /* 0x00000033153b7208 */ /* 0x000fce0005000000 */
.L_x_28:
[----:B------:R-:W-:Y:S05]  /*2640*/  BSYNC.RECONVERGENT B2 ;  /* 0x0000000000027941 */ /* 0x000fea0003800200 */
.L_x_27:
[----:B------:R-:W0:Y:S01]  /*2650*/  I2F.F64 R50, R11 ;  /* 0x0000000b00327312 */ /* 0x000e220000201c00 */
[----:B------:R-:W-:Y:S01]  /*2660*/  BSSY.RECONVERGENT B3, `(.L_x_35) ;  /* 0x0000007000037945 */ /* 0x000fe20003800200 */
[----:B------:R-:W-:Y:S01]  /*2670*/  MOV R20, 0x26d0 ;  /* 0x000026d000147802 */ /* 0x000fe20000000f00 */
[----:B0-----:R-:W-:-:S08]  /*2680*/  DADD R54, R50, 1 ;  /* 0x3ff0000032367429 */ /* 0x001fd00000000000 */
[----:B------:R-:W-:-:S10]  /*2690*/  DADD R60, -RZ, |R54| ;  /* 0x00000000ff3c7229 */ /* 0x000fd40000000536 */
[----:B------:R-:W-:Y:S02]  /*26a0*/  IMAD.MOV.U32 R16, RZ, RZ, R60 ;  /* 0x000000ffff107224 */ /* 0x000fe400078e003c */
[----:B------:R-:W-:-:S07]  /*26b0*/  IMAD.MOV.U32 R15, RZ, RZ, R61 ;  /* 0x000000ffff0f7224 */ /* 0x000fce00078e003d */
[----:B------:R-:W-:Y:S05]  /*26c0*/  CALL.REL.NOINC `($unitary$__internal_lgamma_pos) ;  /* 0x0000004c00247944 */ /* 0x000fea0003c00000 */
[----:B------:R-:W-:Y:S05]  /*26d0*/  BSYNC.RECONVERGENT B3 ;  /* 0x0000000000037941 */ /* 0x000fea0003800200 */
.L_x_35:
[----:B------:R-:W-:Y:S01]  /*26e0*/  ISETP.GT.AND P0, PT, R55, -0x1, PT ;  /* 0xffffffff3700780c */ /* 0x000fe20003f04270 */
[----:B------:R-:W-:Y:S01]  /*26f0*/  IMAD.MOV.U32 R65, RZ, RZ, R15 ;  /* 0x000000ffff417224 */ /* 0x000fe200078e000f */
[----:B------:R-:W-:Y:S01]  /*2700*/  BSSY.RECONVERGENT B2, `(.L_x_36) ;  /* 0x00000a5000027945 */ /* 0x000fe20003800200 */
[----:B------:R-:W-:-:S03]  /*2710*/  IMAD.MOV.U32 R64, RZ, RZ, R16 ;  /* 0x000000ffff407224 */ /* 0x000fc600078e0010 */
[----:B------:R-:W-:Y:S01]  /*2720*/  MOV R63, R65 ;  /* 0x00000041003f7202 */ /* 0x000fe20000000f00 */
[----:B------:R-:W-:-:S06]  /*2730*/  IMAD.MOV.U32 R62, RZ, RZ, R64 ;  /* 0x000000ffff3e7224 */ /* 0x000fcc00078e0040 */
[----:B------:R-:W-:Y:S05]  /*2740*/  @P0 BRA `(.L_x_37) ;  /* 0x0000000800800947 */ /* 0x000fea0003800000 */
[----:B------:R-:W0:Y:S01]  /*2750*/  FRND.F64.TRUNC R16, R60 ;  /* 0x0000003c00107313 */ /* 0x000e22000030d800 */
[----:B------:R-:W-:Y:S02]  /*2760*/  IMAD.MOV.U32 R62, RZ, RZ, 0x0 ;  /* 0x00000000ff3e7424 */ /* 0x000fe400078e00ff */
[----:B------:R-:W-:Y:S01]  /*2770*/  IMAD.MOV.U32 R63, RZ, RZ, 0x7ff00000 ;  /* 0x7ff00000ff3f7424 */ /* 0x000fe200078e00ff */
[----:B0-----:R-:W-:-:S14]  /*2780*/  DSETP.NEU.AND P0, PT, R60, R16, PT ;  /* 0x000000103c00722a */ /* 0x001fdc0003f0d000 */
[----:B------:R-:W-:Y:S05]  /*2790*/  @!P0 BRA `(.L_x_37) ;  /* 0x00000008006c8947 */ /* 0x000fea0003800000 */
[----:B------:R-:W-:Y:S01]  /*27a0*/  ISETP.GE.AND P2, PT, R61, 0x3c000000, PT ;  /* 0x3c0000003d00780c */ /* 0x000fe20003f46270 */
[----:B------:R-:W-:-:S12]  /*27b0*/  BSSY.RECONVERGENT B3, `(.L_x_38) ;  /* 0x0000042000037945 */ /* 0x000fd80003800200 */
[----:B------:R-:W-:Y:S05]  /*27c0*/  @!P2 BRA `(.L_x_39) ;  /* 0x000000040000a947 */ /* 0x000fea0003800000 */
[----:B------:R-:W-:Y:S02]  /*27d0*/  VIADD R71, R61, 0x100000 ;  /* 0x001000003d477836 */ /* 0x000fe40000000000 */
[----:B------:R-:W-:-:S04]  /*27e0*/  IMAD.MOV.U32 R70, RZ, RZ, R60 ;  /* 0x000000ffff467224 */ /* 0x000fc800078e003c */
[----:B------:R-:W0:Y:S02]  /*27f0*/  F2I.S64.F64 R62, R70 ;  /* 0x00000046003e7311 */ /* 0x000e240000301900 */
[----:B0-----:R-:W-:-:S05]  /*2800*/  IMAD.SHL.U32 R72, R62, 0x40, RZ ;  /* 0x000000403e487824 */ /* 0x001fca00078e00ff */
[----:B------:R-:W-:-:S04]  /*2810*/  LOP3.LUT R72, R72, 0x40, RZ, 0xc0, !PT ;  /* 0x0000004048487812 */ /* 0x000fc800078ec0ff */
[----:B------:R-:W-:-:S05]  /*2820*/  IADD3 R72, P0, PT, R72, UR6, RZ ;  /* 0x0000000648487c10 */ /* 0x000fca000ff1e0ff */
[----:B------:R-:W-:-:S05]  /*2830*/  IMAD.X R73, RZ, RZ, UR7, P0 ;  /* 0x00000007ff497e24 */ /* 0x000fca00080e06ff */
[----:B------:R-:W2:Y:S04]  /*2840*/  LDG.E.128.CONSTANT R16, desc[UR4][R72.64] ;  /* 0x0000000448107981 */ /* 0x000ea8000c1e9d00 */
[----:B------:R-:W3:Y:S04]  /*2850*/  LDG.E.128.CONSTANT R20, desc[UR4][R72.64+0x10] ;  /* 0x0000100448147981 */ /* 0x000ee8000c1e9d00 */
[----:B------:R-:W4:Y:S01]  /*2860*/  LDG.E.128.CONSTANT R24, desc[UR4][R72.64+0x20] ;  /* 0x0000200448187981 */ /* 0x000f22000c1e9d00 */
[----:B------:R-:W0:Y:S01]  /*2870*/  FRND.F64 R66, R70 ;  /* 0x0000004600427313 */ /* 0x000e220000301800 */
[----:B------:R-:W-:Y:S01]  /*2880*/  UMOV UR12, 0x33145c07 ;  /* 0x33145c07000c7882 */ /* 0x000fe20000000000 */
[----:B------:R-:W-:Y:S01]  /*2890*/  UMOV UR13, 0x3ca1a626 ;  /* 0x3ca1a626000d7882 */ /* 0x000fe20000000000 */
[----:B------:R-:W-:Y:S01]  /*28a0*/  LOP3.LUT R15, R62, 0x1, RZ, 0xc0, !PT ;  /* 0x000000013e0f7812 */ /* 0x000fe200078ec0ff */
[----:B------:R-:W-:Y:S03]  /*28b0*/  BSSY.RECONVERGENT B4, `(.L_x_40) ;  /* 0x000002f000047945 */ /* 0x000fe60003800200 */
[----:B------:R-:W-:Y:S01]  /*28c0*/  ISETP.NE.U32.AND P0, PT, R15, 0x1, PT ;  /* 0x000000010f00780c */ /* 0x000fe20003f05070 */
[----:B------:R-:W-:-:S03]  /*28d0*/  IMAD.MOV.U32 R15, RZ, RZ, 0x3da8ff83 ;  /* 0x3da8ff83ff0f7424 */ /* 0x000fc600078e00ff */
[----:B------:R-:W-:Y:S01]  /*28e0*/  ISETP.NE.U32.AND.EX P0, PT, RZ, RZ, PT, P0 ;  /* 0x000000ffff00720c */ /* 0x000fe20003f05100 */
[----:B0-----:R-:W-:-:S08]  /*28f0*/  DFMA R60, R66, -0.5, R60 ;  /* 0xbfe00000423c782b */ /* 0x001fd0000000003c */
[----:B------:R-:W-:Y:S01]  /*2900*/  DMUL R68, R60, UR12 ;  /* 0x0000000c3c447c28 */ /* 0x000fe20008000000 */
[----:B------:R-:W-:Y:S01]  /*2910*/  UMOV UR12, 0x54442d18 ;  /* 0x54442d18000c7882 */ /* 0x000fe20000000000 */
[----:B------:R-:W-:-:S06]  /*2920*/  UMOV UR13, 0x400921fb ;  /* 0x400921fb000d7882 */ /* 0x000fcc0000000000 */
[----:B------:R-:W-:Y:S01]  /*2930*/  DFMA R68, R60, UR12, R68 ;  /* 0x0000000c3c447c2b */ /* 0x000fe20008000044 */
[----:B------:R-:W-:Y:S01]  /*2940*/  IMAD.MOV.U32 R60, RZ, RZ, 0x20fd8164 ;  /* 0x20fd8164ff3c7424 */ /* 0x000fe200078e00ff */
[----:B------:R-:W-:-:S04]  /*2950*/  FSEL R61, -R15, 0.11223486810922622681, !P0 ;  /* 0x3de5db650f3d7808 */ /* 0x000fc80004000100 */
[----:B------:R-:W-:Y:S02]  /*2960*/  FSEL R60, R60, -8.06006814911005101289e+34, !P0 ;  /* 0xf9785eba3c3c7808 */ /* 0x000fe40004000000 */
[----:B------:R-:W-:-:S08]  /*2970*/  DMUL R66, R68, R68 ;  /* 0x0000004444427228 */ /* 0x000fd00000000000 */
[----:B--2---:R-:W-:-:S08]  /*2980*/  DFMA R16, R66, R60, R16 ;  /* 0x0000003c4210722b */ /* 0x004fd00000000010 */
[----:B------:R-:W-:-:S08]  /*2990*/  DFMA R16, R66, R16, R18 ;  /* 0x000000104210722b */ /* 0x000fd00000000012 */
[----:B---3--:R-:W-:-:S08]  /*29a0*/  DFMA R16, R66, R16, R20 ;  /* 0x000000104210722b */ /* 0x008fd00000000014 */
[----:B------:R-:W-:-:S08]  /*29b0*/  DFMA R16, R66, R16, R22 ;  /* 0x000000104210722b */ /* 0x000fd00000000016 */
[----:B----4-:R-:W-:-:S08]  /*29c0*/  DFMA R16, R66, R16, R24 ;  /* 0x000000104210722b */ /* 0x010fd00000000018 */
[----:B------:R-:W-:-:S08]  /*29d0*/  DFMA R16, R66, R16, R26 ;  /* 0x000000104210722b */ /* 0x000fd0000000001a */
[-C--:B------:R-:W-:Y:S02]  /*29e0*/  DFMA R68, R68, R16.reuse, R68 ;  /* 0x000000104444722b */ /* 0x080fe40000000044 */
[----:B------:R-:W-:-:S10]  /*29f0*/  DFMA R16, R66, R16, 1 ;  /* 0x3ff000004210742b */ /* 0x000fd40000000010 */
[----:B------:R-:W-:Y:S02]  /*2a00*/  FSEL R18, R16, R68, !P0 ;  /* 0x0000004410127208 */ /* 0x000fe40004000000 */
[----:B------:R-:W-:Y:S02]  /*2a10*/  FSEL R19, R17, R69, !P0 ;  /* 0x0000004511137208 */ /* 0x000fe40004000000 */
[----:B------:R-:W-:-:S04]  /*2a20*/  LOP3.LUT P0, RZ, R62, 0x2, RZ, 0xc0, !PT ;  /* 0x000000023eff7812 */ /* 0x000fc8000780c0ff */
[----:B------:R-:W-:-:S10]  /*2a30*/  DADD R16, RZ, -R18 ;  /* 0x00000000ff107229 */ /* 0x000fd40000000812 */
[----:B------:R-:W-:Y:S02]  /*2a40*/  FSEL R16, R18, R16, !P0 ;  /* 0x0000001012107208 */ /* 0x000fe40004000000 */
[----:B------:R-:W-:-:S06]  /*2a50*/  FSEL R17, R19, R17, !P0 ;  /* 0x0000001113117208 */ /* 0x000fcc0004000000 */
[----:B------:R-:W-:Y:S01]  /*2a60*/  DMUL R54, R54, R16 ;  /* 0x0000001036367228 */ /* 0x000fe20000000000 */
[----:B------:R-:W-:-:S07]  /*2a70*/  IMAD.MOV.U32 R16, RZ, RZ, 0x1 ;  /* 0x00000001ff107424 */ /* 0x000fce00078e00ff */
        /* <DEDUP_REMOVED lines=18> */
.L_x_41:
[----:B------:R-:W-:Y:S05]  /*2ba0*/  BSYNC.RECONVERGENT B4 ;  /* 0x0000000000047941 */ /* 0x000fea0003800200 */
.L_x_40:
[----:B------:R-:W-:Y:S02]  /*2bb0*/  IMAD.MOV.U32 R60, RZ, RZ, R22 ;  /* 0x000000ffff3c7224 */ /* 0x000fe400078e0016 */
[----:B------:R-:W-:-:S07]  /*2bc0*/  IMAD.MOV.U32 R61, RZ, RZ, R23 ;  /* 0x000000ffff3d7224 */ /* 0x000fce00078e0017 */
.L_x_39:
[----:B------:R-:W-:Y:S05]  /*2bd0*/  BSYNC.RECONVERGENT B3 ;  /* 0x0000000000037941 */ /* 0x000fea0003800200 */
.L_x_38:
        /* <DEDUP_REMOVED lines=22> */
[----:B------:R-:W-:-:S03]  /*2d40*/  @P0 VIADD R15, R15, 0x1 ;  /* 0x000000010f0f0836 */ /* 0x000fc60000000000 */
[----:B------:R-:W-:-:S06]  /*2d50*/  @P0 MOV R17, R19 ;  /* 0x0000001300110202 */ /* 0x000fcc0000000f00 */
        /* <DEDUP_REMOVED lines=19> */
[----:B------:R-:W-:Y:S01]  /*2e90*/  LOP3.LUT R18, R15, 0x80000000, RZ, 0x3c, !PT ;  /* 0x800000000f127812 */ /* 0x000fe200078e3cff */
[----:B------:R-:W-:Y:S01]  /*2ea0*/  IMAD.MOV.U32 R19, RZ, RZ, 0x43300000 ;  /* 0x43300000ff137424 */ /* 0x000fe200078e00ff */
[----:B------:R-:W-:-:S03]  /*2eb0*/  DFMA R20, R16, -R54, R20 ;  /* 0x800000361014722b */ /* 0x000fc60000000014 */
[----:B------:R-:W-:Y:S01]  /*2ec0*/  DFMA R24, R26, R24, UR12 ;  /* 0x0000000c1a187e2b */ /* 0x000fe20008000018 */
[----:B------:R-:W-:Y:S01]  /*2ed0*/  UMOV UR12, 0x2d1b5154 ;  /* 0x2d1b5154000c7882 */ /* 0x000fe20000000000 */
[----:B------:R-:W-:Y:S01]  /*2ee0*/  UMOV UR13, 0x3f3c71c7 ;  /* 0x3f3c71c7000d7882 */ /* 0x000fe20000000000 */
[----:B------:R-:W-:Y:S01]  /*2ef0*/  DADD R18, R18, -UR14 ;  /* 0x8000000e12127e29 */ /* 0x000fe20008000000 */
[----:B------:R-:W-:Y:S01]  /*2f00*/  UMOV UR14, 0xfefa39ef ;  /* 0xfefa39ef000e7882 */ /* 0x000fe20000000000 */
[----:B------:R-:W-:Y:S01]  /*2f10*/  UMOV UR15, 0x3fe62e42 ;  /* 0x3fe62e42000f7882 */ /* 0x000fe20000000000 */
[----:B------:R-:W-:Y:S02]  /*2f20*/  DMUL R20, R60, R20 ;  /* 0x000000143c147228 */ /* 0x000fe40000000000 */
[----:B------:R-:W-:Y:S01]  /*2f30*/  DFMA R24, R26, R24, UR12 ;  /* 0x0000000c1a187e2b */ /* 0x000fe20008000018 */
[----:B------:R-:W-:Y:S01]  /*2f40*/  UMOV UR12, 0x923be72d ;  /* 0x923be72d000c7882 */ /* 0x000fe20000000000 */
[----:B------:R-:W-:Y:S01]  /*2f50*/  UMOV UR13, 0x3f624924 ;  /* 0x3f624924000d7882 */ /* 0x000fe20000000000 */
[----:B------:R-:W-:-:S05]  /*2f60*/  DFMA R16, R18, UR14, R54 ;  /* 0x0000000e12107c2b */ /* 0x000fca0008000036 */
        /* <DEDUP_REMOVED lines=19> */
.L_x_43:
[----:B------:R-:W-:Y:S01]  /*30a0*/  IMAD.MOV.U32 R16, RZ, RZ, 0x0 ;  /* 0x00000000ff107424 */ /* 0x000fe200078e00ff */
[----:B------:R-:W-:Y:S01]  /*30b0*/  LOP3.LUT P0, RZ, R61, 0x7fffffff, RZ, 0xc0, !PT ;  /* 0x7fffffff3dff7812 */ /* 0x000fe2000780c0ff */
[----:B------:R-:W-:-:S06]  /*30c0*/  IMAD.MOV.U32 R17, RZ, RZ, 0x7ff00000 ;  /* 0x7ff00000ff117424 */ /* 0x000fcc00078e00ff */
[----:B------:R-:W-:-:S10]  /*30d0*/  DFMA R16, R60, R16, +INF ;  /* 0x7ff000003c10742b */ /* 0x000fd40000000010 */
[----:B------:R-:W-:Y:S02]  /*30e0*/  FSEL R16, R16, RZ, P0 ;  /* 0x000000ff10107208 */ /* 0x000fe40000000000 */
[----:B------:R-:W-:-:S07]  /*30f0*/  FSEL R17, R17, -QNAN , P0 ;  /* 0xfff0000011117808 */ /* 0x000fce0000000000 */
.L_x_44:
[----:B------:R-:W-:Y:S05]  /*3100*/  BSYNC.RECONVERGENT B1 ;  /* 0x0000000000017941 */ /* 0x000fea0003800200 */
.L_x_42:
[--C-:B------:R-:W-:Y:S02]  /*3110*/  DADD R64, -R64, R16.reuse ;  /* 0x0000000040407229 */ /* 0x100fe40000000110 */
[----:B------:R-:W-:-:S10]  /*3120*/  DADD R16, -RZ, -R16 ;  /* 0x00000000ff107229 */ /* 0x000fd40000000910 */
[----:B------:R-:W-:Y:S02]  /*3130*/  FSEL R62, R16, R64, !P2 ;  /* 0x00000040103e7208 */ /* 0x000fe40005000000 */
[----:B------:R-:W-:-:S07]  /*3140*/  FSEL R63, R17, R65, !P2 ;  /* 0x00000041113f7208 */ /* 0x000fce0005000000 */
.L_x_37:
[----:B------:R-:W-:Y:S05]  /*3150*/  BSYNC.RECONVERGENT B2 ;  /* 0x0000000000027941 */ /* 0x000fea0003800200 */
.L_x_36:
[----:B------:R-:W0:Y:S01]  /*3160*/  I2F.F64.U32 R16, R9 ;  /* 0x0000000900107312 */ /* 0x000e220000201800 */
[----:B------:R-:W-:Y:S01]  /*3170*/  BSSY.RECONVERGENT B3, `(.L_x_45) ;  /* 0x0000005000037945 */ /* 0x000fe20003800200 */
[----:B------:R-:W-:Y:S02]  /*3180*/  MOV R20, 0x31c0 ;  /* 0x000031c000147802 */ /* 0x000fe40000000f00 */
[----:B0-----:R-:W-:Y:S01]  /*3190*/  ISETP.GE.AND P2, PT, R17, RZ, PT ;  /* 0x000000ff1100720c */ /* 0x001fe20003f46270 */
[----:B------:R-:W-:-:S12]  /*31a0*/  IMAD.MOV.U32 R15, RZ, RZ, R17 ;  /* 0x000000ffff0f7224 */ /* 0x000fd800078e0011 */
[----:B------:R-:W-:Y:S05]  /*31b0*/  CALL.REL.NOINC `($unitary$__internal_lgamma_pos) ;  /* 0x0000004000687944 */ /* 0x000fea0003c00000 */
[----:B------:R-:W-:Y:S05]  /*31c0*/  BSYNC.RECONVERGENT B3 ;  /* 0x0000000000037941 */ /* 0x000fea0003800200 */
.L_x_45:
[----:B------:R-:W0:Y:S01]  /*31d0*/  I2F.F64 R54, R10 ;  /* 0x0000000a00367312 */ /* 0x000e220000201c00 */
[----:B------:R-:W-:Y:S01]  /*31e0*/  FSEL R16, R16, RZ, P2 ;  /* 0x000000ff10107208 */ /* 0x000fe20001000000 */
[----:B------:R-:W-:Y:S01]  /*31f0*/  BSSY.RECONVERGENT B3, `(.L_x_46) ;  /* 0x000000b000037945 */ /* 0x000fe20003800200 */
[----:B------:R-:W-:Y:S02]  /*3200*/  FSEL R17, R15, +QNAN , P2 ;  /* 0x7ff000000f117808 */ /* 0x000fe40001000000 */
[----:B------:R-:W-:-:S04]  /*3210*/  MOV R20, 0x32a0 ;  /* 0x000032a000147802 */ /* 0x000fc80000000f00 */
[----:B------:R-:W-:Y:S02]  /*3220*/  DADD R16, R58, -R16 ;  /* 0x000000003a107229 */ /* 0x000fe40000000810 */
[----:B0-----:R-:W-:-:S06]  /*3230*/  DADD R58, R54, 1 ;  /* 0x3ff00000363a7429 */ /* 0x001fcc0000000000 */
[----:B------:R-:W-:Y:S02]  /*3240*/  DADD R16, R16, -R62 ;  /* 0x0000000010107229 */ /* 0x000fe4000000083e */
[----:B------:R-:W-:-:S06]  /*3250*/  DADD R60, -RZ, |R58| ;  /* 0x00000000ff3c7229 */ /* 0x000fcc000000053a */
[----:B------:R-:W-:-:S04]  /*3260*/  DFMA R56, R56, 0.5, R16 ;  /* 0x3fe000003838782b */ /* 0x000fc80000000010 */
[----:B------:R-:W-:Y:S02]  /*3270*/  IMAD.MOV.U32 R16, RZ, RZ, R60 ;  /* 0x000000ffff107224 */ /* 0x000fe400078e003c */
[----:B------:R-:W-:-:S07]  /*3280*/  IMAD.MOV.U32 R15, RZ, RZ, R61 ;  /* 0x000000ffff0f7224 */ /* 0x000fce00078e003d */
[----:B------:R-:W-:Y:S05]  /*3290*/  CALL.REL.NOINC `($unitary$__internal_lgamma_pos) ;  /* 0x0000004000307944 */ /* 0x000fea0003c00000 */
[----:B------:R-:W-:Y:S05]  /*32a0*/  BSYNC.RECONVERGENT B3 ;  /* 0x0000000000037941 */ /* 0x000fea0003800200 */
.L_x_46:
[----:B------:R-:W-:Y:S01]  /*32b0*/  ISETP.GT.AND P0, PT, R59, -0x1, PT ;  /* 0xffffffff3b00780c */ /* 0x000fe20003f04270 */
[----:B------:R-:W-:Y:S01]  /*32c0*/  IMAD.MOV.U32 R62, RZ, RZ, R16 ;  /* 0x000000ffff3e7224 */ /* 0x000fe200078e0010 */
[----:B------:R-:W-:Y:S01]  /*32d0*/  BSSY.RECONVERGENT B2, `(.L_x_47) ;  /* 0x00000a5000027945 */ /* 0x000fe20003800200 */
[----:B------:R-:W-:Y:S02]  /*32e0*/  IMAD.MOV.U32 R63, RZ, RZ, R15 ;  /* 0x000000ffff3f7224 */ /* 0x000fe400078e000f */
[----:B------:R-:W-:Y:S02]  /*32f0*/  IMAD.MOV.U32 R16, RZ, RZ, R62 ;  /* 0x000000ffff107224 */ /* 0x000fe400078e003e */
[----:B------:R-:W-:-:S06]  /*3300*/  IMAD.MOV.U32 R17, RZ, RZ, R63 ;  /* 0x000000ffff117224 */ /* 0x000fcc00078e003f */
[----:B------:R-:W-:Y:S05]  /*3310*/  @P0 BRA `(.L_x_48) ;  /* 0x0000000800800947 */ /* 0x000fea0003800000 */
[----:B------:R-:W0:Y:S02]  /*3320*/  FRND.F64.TRUNC R16, R60 ;  /* 0x0000003c00107313 */ /* 0x000e24000030d800 */
[----:B0-----:R-:W-:Y:S01]  /*3330*/  DSETP.NEU.AND P0, PT, R60, R16, PT ;  /* 0x000000103c00722a */ /* 0x001fe20003f0d000 */
[----:B------:R-:W-:Y:S02]  /*3340*/  IMAD.MOV.U32 R16, RZ, RZ, 0x0 ;  /* 0x00000000ff107424 */ /* 0x000fe400078e00ff */
[----:B------:R-:W-:-:S11]  /*3350*/  IMAD.MOV.U32 R17, RZ, RZ, 0x7ff00000 ;  /* 0x7ff00000ff117424 */ /* 0x000fd600078e00ff */
        /* <DEDUP_REMOVED lines=46> */
[----:B------:R-:W-:-:S07]  /*3640*/  MOV R16, 0x1 ;  /* 0x0000000100107802 */ /* 0x000fce0000000f00 */
        /* <DEDUP_REMOVED lines=18> */
.L_x_52:
[----:B------:R-:W-:Y:S05]  /*3770*/  BSYNC.RECONVERGENT B4 ;  /* 0x0000000000047941 */ /* 0x000fea0003800200 */
.L_x_51:
[----:B------:R-:W-:Y:S02]  /*3780*/  IMAD.MOV.U32 R60, RZ, RZ, R22 ;  /* 0x000000ffff3c7224 */ /* 0x000fe400078e0016 */
[----:B------:R-:W-:-:S07]  /*3790*/  IMAD.MOV.U32 R61, RZ, RZ, R23 ;  /* 0x000000ffff3d7224 */ /* 0x000fce00078e0017 */
.L_x_50:
[----:B------:R-:W-:Y:S05]  /*37a0*/  BSYNC.RECONVERGENT B3 ;  /* 0x0000000000037941 */ /* 0x000fea0003800200 */
.L_x_49:
        /* <DEDUP_REMOVED lines=76> */
.L_x_54:
[----:B------:R-:W-:Y:S01]  /*3c70*/  IMAD.MOV.U32 R16, RZ, RZ, 0x0 ;  /* 0x00000000ff107424 */ /* 0x000fe200078e00ff */
[----:B------:R-:W-:Y:S01]  /*3c80*/  LOP3.LUT P0, RZ, R61, 0x7fffffff, RZ, 0xc0, !PT ;  /* 0x7fffffff3dff7812 */ /* 0x000fe2000780c0ff */
[----:B------:R-:W-:-:S06]  /*3c90*/  IMAD.MOV.U32 R17, RZ, RZ, 0x7ff00000 ;  /* 0x7ff00000ff117424 */ /* 0x000fcc00078e00ff */
[----:B------:R-:W-:-:S10]  /*3ca0*/  DFMA R16, R60, R16, +INF ;  /* 0x7ff000003c10742b */ /* 0x000fd40000000010 */
[----:B------:R-:W-:Y:S02]  /*3cb0*/  FSEL R16, R16, RZ, P0 ;  /* 0x000000ff10107208 */ /* 0x000fe40000000000 */
[----:B------:R-:W-:-:S07]  /*3cc0*/  FSEL R17, R17, -QNAN , P0 ;  /* 0xfff0000011117808 */ /* 0x000fce0000000000 */
.L_x_55:
[----:B------:R-:W-:Y:S05]  /*3cd0*/  BSYNC.RECONVERGENT B1 ;  /* 0x0000000000017941 */ /* 0x000fea0003800200 */
.L_x_53:
[--C-:B------:R-:W-:Y:S02]  /*3ce0*/  DADD R62, -R62, R16.reuse ;  /* 0x000000003e3e7229 */ /* 0x100fe40000000110 */
[----:B------:R-:W-:-:S10]  /*3cf0*/  DADD R16, -RZ, -R16 ;  /* 0x00000000ff107229 */ /* 0x000fd40000000910 */
[----:B------:R-:W-:Y:S02]  /*3d00*/  FSEL R16, R16, R62, !P2 ;  /* 0x0000003e10107208 */ /* 0x000fe40005000000 */
[----:B------:R-:W-:-:S07]  /*3d10*/  FSEL R17, R17, R63, !P2 ;  /* 0x0000003f11117208 */ /* 0x000fce0005000000 */
.L_x_48:
[----:B------:R-:W-:Y:S05]  /*3d20*/  BSYNC.RECONVERGENT B2 ;  /* 0x0000000000027941 */ /* 0x000fea0003800200 */
.L_x_47:
[----:B------:R-:W0:Y:S01]  /*3d30*/  I2F.F64 R58, R7 ;  /* 0x00000007003a7312 */ /* 0x000e220000201c00 */
[----:B------:R-:W-:Y:S01]  /*3d40*/  BSSY.RECONVERGENT B3, `(.L_x_56) ;  /* 0x0000008000037945 */ /* 0x000fe20003800200 */
[----:B------:R-:W-:Y:S01]  /*3d50*/  DADD R52, R52, -R16 ;  /* 0x0000000034347229 */ /* 0x000fe20000000810 */
[----:B------:R-:W-:Y:S01]  /*3d60*/  MOV R20, 0x3dc0 ;  /* 0x00003dc000147802 */ /* 0x000fe20000000f00 */
[----:B0-----:R-:W-:-:S08]  /*3d70*/  DADD R58, R58, 1 ;  /* 0x3ff000003a3a7429 */ /* 0x001fd00000000000 */
[----:B------:R-:W-:-:S10]  /*3d80*/  DADD R60, -RZ, |R58| ;  /* 0x00000000ff3c7229 */ /* 0x000fd4000000053a */
[----:B------:R-:W-:Y:S01]  /*3d90*/  IMAD.MOV.U32 R16, RZ, RZ, R60 ;  /* 0x000000ffff107224 */ /* 0x000fe200078e003c */
[----:B------:R-:W-:-:S07]  /*3da0*/  MOV R15, R61 ;  /* 0x0000003d000f7202 */ /* 0x000fce0000000f00 */
[----:B------:R-:W-:Y:S05]  /*3db0*/  CALL.REL.NOINC `($unitary$__internal_lgamma_pos) ;  /* 0x0000003400687944 */ /* 0x000fea0003c00000 */
[----:B------:R-:W-:Y:S05]  /*3dc0*/  BSYNC.RECONVERGENT B3 ;  /* 0x0000000000037941 */ /* 0x000fea0003800200 */
.L_x_56:
        /* <DEDUP_REMOVED lines=76> */
.L_x_62:
[----:B------:R-:W-:Y:S05]  /*4290*/  BSYNC.RECONVERGENT B4 ;  /* 0x0000000000047941 */ /* 0x000fea0003800200 */
.L_x_61:
[----:B------:R-:W-:Y:S02]  /*42a0*/  IMAD.MOV.U32 R60, RZ, RZ, R22 ;  /* 0x000000ffff3c7224 */ /* 0x000fe400078e0016 */
[----:B------:R-:W-:-:S07]  /*42b0*/  IMAD.MOV.U32 R61, RZ, RZ, R23 ;  /* 0x000000ffff3d7224 */ /* 0x000fce00078e0017 */
.L_x_60:
[----:B------:R-:W-:Y:S05]  /*42c0*/  BSYNC.RECONVERGENT B3 ;  /* 0x0000000000037941 */ /* 0x000fea0003800200 */
.L_x_59:
        /* <DEDUP_REMOVED lines=8> */
[----:B------:R-:W-:Y:S02]  /*4350*/  ISETP.GT.U32.AND P1, PT, R15, 0x7feffffe, PT ;  /* 0x7feffffe0f00780c */ /* 0x000fe40003f24070 */
[----:B------:R-:W-:Y:S01]  /*4360*/  MOV R15, 0xfffffc01 ;  /* 0xfffffc01000f7802 */ /* 0x000fe20000000f00 */
        /* <DEDUP_REMOVED lines=66> */
.L_x_64:
[----:B------:R-:W-:Y:S01]  /*4790*/  IMAD.MOV.U32 R16, RZ, RZ, 0x0 ;  /* 0x00000000ff107424 */ /* 0x000fe200078e00ff */
[----:B------:R-:W-:Y:S01]  /*47a0*/  LOP3.LUT P0, RZ, R61, 0x7fffffff, RZ, 0xc0, !PT ;  /* 0x7fffffff3dff7812 */ /* 0x000fe2000780c0ff */
[----:B------:R-:W-:-:S06]  /*47b0*/  IMAD.MOV.U32 R17, RZ, RZ, 0x7ff00000 ;  /* 0x7ff00000ff117424 */ /* 0x000fcc00078e00ff */
[----:B------:R-:W-:-:S10]  /*47c0*/  DFMA R16, R60, R16, +INF ;  /* 0x7ff000003c10742b */ /* 0x000fd40000000010 */
[----:B------:R-:W-:Y:S02]  /*47d0*/  FSEL R16, R16, RZ, P0 ;  /* 0x000000ff10107208 */ /* 0x000fe40000000000 */
[----:B------:R-:W-:-:S07]  /*47e0*/  FSEL R17, R17, -QNAN , P0 ;  /* 0xfff0000011117808 */ /* 0x000fce0000000000 */
.L_x_65:
[----:B------:R-:W-:Y:S05]  /*47f0*/  BSYNC.RECONVERGENT B1 ;  /* 0x0000000000017941 */ /* 0x000fea0003800200 */
.L_x_63:
[--C-:B------:R-:W-:Y:S02]  /*4800*/  DADD R62, -R62, R16.reuse ;  /* 0x000000003e3e7229 */ /* 0x100fe40000000110 */
[----:B------:R-:W-:-:S10]  /*4810*/  DADD R16, -RZ, -R16 ;  /* 0x00000000ff107229 */ /* 0x000fd40000000910 */
[----:B------:R-:W-:Y:S02]  /*4820*/  FSEL R16, R16, R62, !P2 ;  /* 0x0000003e10107208 */ /* 0x000fe40005000000 */
[----:B------:R-:W-:-:S07]  /*4830*/  FSEL R17, R17, R63, !P2 ;  /* 0x0000003f11117208 */ /* 0x000fce0005000000 */
.L_x_58:
[----:B------:R-:W-:Y:S05]  /*4840*/  BSYNC.RECONVERGENT B2 ;  /* 0x0000000000027941 */ /* 0x000fea0003800200 */
.L_x_57:
[----:B------:R-:W0:Y:S01]  /*4850*/  F2F.F64.F32 R20, R12 ;  /* 0x0000000c00147310 */ /* 0x000e220000201800 */
[----:B------:R-:W-:Y:S01]  /*4860*/  DADD R16, R52, -R16 ;  /* 0x0000000034107229 */ /* 0x000fe20000000810 */
[----:B------:R-:W-:-:S07]  /*4870*/  IMAD.MOV.U32 R24, RZ, RZ, -0x3ff ;  /* 0xfffffc01ff187424 */ /* 0x000fce00078e00ff */
[----:B------:R-:W-:Y:S01]  /*4880*/  DADD R56, R56, R16 ;  /* 0x0000000038387229 */ /* 0x000fe20000000010 */
[----:B0-----:R-:W-:Y:S01]  /*4890*/  ISETP.GT.AND P0, PT, R21, 0xfffff, PT ;  /* 0x000fffff1500780c */ /* 0x001fe20003f04270 */
[--C-:B------:R-:W-:Y:S02]  /*48a0*/  IMAD.MOV.U32 R18, RZ, RZ, R20.reuse ;  /* 0x000000ffff127224 */ /* 0x100fe400078e0014 */
[--C-:B------:R-:W-:Y:S02]  /*48b0*/  IMAD.MOV.U32 R19, RZ, RZ, R21.reuse ;  /* 0x000000ffff137224 */ /* 0x100fe400078e0015 */
[----:B------:R-:W-:Y:S02]  /*48c0*/  IMAD.MOV.U32 R15, RZ, RZ, R21 ;  /* 0x000000ffff0f7224 */ /* 0x000fe400078e0015 */
[----:B------:R-:W-:-:S06]  /*48d0*/  IMAD.MOV.U32 R22, RZ, RZ, R20 ;  /* 0x000000ffff167224 */ /* 0x000fcc00078e0014 */
[----:B------:R-:W-:Y:S01]  /*48e0*/  @!P0 DMUL R18, R18, 1.80143985094819840000e+16 ;  /* 0x4350000012128828 */ /* 0x000fe20000000000 */
[----:B------:R-:W-:-:S09]  /*48f0*/  @!P0 IMAD.MOV.U32 R24, RZ, RZ, -0x435 ;  /* 0xfffffbcbff188424 */ /* 0x000fd200078e00ff */
[----:B------:R-:W-:Y:S02]  /*4900*/  @!P0 IMAD.MOV.U32 R15, RZ, RZ, R19 ;  /* 0x000000ffff0f8224 */ /* 0x000fe400078e0013 */
[----:B------:R-:W-:Y:S02]  /*4910*/  @!P0 IMAD.MOV.U32 R22, RZ, RZ, R18 ;  /* 0x000000ffff168224 */ /* 0x000fe400078e0012 */
[----:B------:R-:W-:-:S05]  /*4920*/  VIADD R21, R15, 0xffffffff ;  /* 0xffffffff0f157836 */ /* 0x000fca0000000000 */
[----:B------:R-:W-:-:S13]  /*4930*/  ISETP.GT.U32.AND P1, PT, R21, 0x7feffffe, PT ;  /* 0x7feffffe1500780c */ /* 0x000fda0003f24070 */
[----:B------:R-:W-:Y:S05]  /*4940*/  @P1 BRA `(.L_x_66) ;  /* 0x0000000400001947 */ /* 0x000fea0003800000 */
[C---:B------:R-:W-:Y:S01]  /*4950*/  LOP3.LUT R16, R15.reuse, 0xfffff, RZ, 0xc0, !PT ;  /* 0x000fffff0f107812 */ /* 0x040fe200078ec0ff */
[----:B------:R-:W-:Y:S01]  /*4960*/  IMAD.MOV.U32 R18, RZ, RZ, -0x748574fc ;  /* 0x8b7a8b04ff127424 */ /* 0x000fe200078e00ff */
[----:B------:R-:W-:Y:S01]  /*4970*/  MOV R58, RZ ;  /* 0x000000ff003a7202 */ /* 0x000fe20000000f00 */
[----:B------:R-:W-:Y:S01]  /*4980*/  IMAD.MOV.U32 R19, RZ, RZ, 0x3ed0ee25 ;  /* 0x3ed0ee25ff137424 */ /* 0x000fe200078e00ff */
[----:B------:R-:W-:Y:S01]  /*4990*/  LOP3.LUT R23, R16, 0x3ff00000, RZ, 0xfc, !PT ;  /* 0x3ff0000010177812 */ /* 0x000fe200078efcff */
[----:B------:R-:W-:Y:S01]  /*49a0*/  UMOV UR12, 0x3ae80f1e ;  /* 0x3ae80f1e000c7882 */ /* 0x000fe20000000000 */
[----:B------:R-:W-:Y:S01]  /*49b0*/  UMOV UR13, 0x3eb1380b ;  /* 0x3eb1380b000d7882 */ /* 0x000fe20000000000 */
[----:B------:R-:W-:Y:S01]  /*49c0*/  LEA.HI R15, R15, R24, RZ, 0xc ;  /* 0x000000180f0f7211 */ /* 0x000fe200078f60ff */
[----:B------:R-:W-:Y:S01]  /*49d0*/  UMOV UR14, 0x80000000 ;  /* 0x80000000000e7882 */ /* 0x000fe20000000000 */
[----:B------:R-:W-:Y:S01]  /*49e0*/  ISETP.GE.U32.AND P0, PT, R23, 0x3ff6a09f, PT ;  /* 0x3ff6a09f1700780c */ /* 0x000fe20003f06070 */
[----:B------:R-:W-:-:S12]  /*49f0*/  UMOV UR15, 0x43300000 ;  /* 0x43300000000f7882 */ /* 0x000fd80000000000 */
        /* <DEDUP_REMOVED lines=53> */
.L_x_66:
[----:B------:R-:W-:Y:S01]  /*4d50*/  IMAD.MOV.U32 R16, RZ, RZ, 0x0 ;  /* 0x00000000ff107424 */ /* 0x000fe200078e00ff */
[----:B------:R-:W-:Y:S01]  /*4d60*/  LOP3.LUT P0, RZ, R19, 0x7fffffff, RZ, 0xc0, !PT ;  /* 0x7fffffff13ff7812 */ /* 0x000fe2000780c0ff */
[----:B------:R-:W-:-:S06]  /*4d70*/  IMAD.MOV.U32 R17, RZ, RZ, 0x7ff00000 ;  /* 0x7ff00000ff117424 */ /* 0x000fcc00078e00ff */
[----:B------:R-:W-:-:S10]  /*4d80*/  DFMA R16, R18, R16, +INF ;  /* 0x7ff000001210742b */ /* 0x000fd40000000010 */
[----:B------:R-:W-:Y:S02]  /*4d90*/  FSEL R20, R16, RZ, P0 ;  /* 0x000000ff10147208 */ /* 0x000fe40000000000 */
[----:B------:R-:W-:-:S07]  /*4da0*/  FSEL R21, R17, -QNAN , P0 ;  /* 0xfff0000011157808 */ /* 0x000fce0000000000 */
.L_x_67:
[----:B------:R-:W0:Y:S01]  /*4db0*/  F2F.F64.F32 R24, R13 ;  /* 0x0000000d00187310 */ /* 0x000e220000201800 */
[----:B------:R-:W-:Y:S02]  /*4dc0*/  VIADD R16, R9, 0xffffffff ;  /* 0xffffffff09107836 */ /* 0x000fe40000000000 */
[----:B------:R-:W-:-:S05]  /*4dd0*/  IMAD.MOV.U32 R26, RZ, RZ, -0x3ff ;  /* 0xfffffc01ff1a7424 */ /* 0x000fca00078e00ff */
[----:B------:R-:W1:Y:S01]  /*4de0*/  I2F.F64.U32 R16, R16 ;  /* 0x0000001000107312 */ /* 0x000e620000201800 */
[----:B0-----:R-:W-:Y:S01]  /*4df0*/  ISETP.GT.AND P0, PT, R25, 0xfffff, PT ;  /* 0x000fffff1900780c */ /* 0x001fe20003f04270 */
[----:B------:R-:W-:-:S06]  /*4e00*/  IMAD.MOV.U32 R22, RZ, RZ, R24 ;  /* 0x000000ffff167224 */ /* 0x000fcc00078e0018 */
[----:B------:R-:W0:Y:S01]  /*4e10*/  I2F.F64 R18, R8 ;  /* 0x0000000800127312 */ /* 0x000e220000201c00 */
[--C-:B------:R-:W-:Y:S02]  /*4e20*/  IMAD.MOV.U32 R23, RZ, RZ, R25.reuse ;  /* 0x000000ffff177224 */ /* 0x100fe400078e0019 */
[----:B------:R-:W-:Y:S01]  /*4e30*/  IMAD.MOV.U32 R15, RZ, RZ, R25 ;  /* 0x000000ffff0f7224 */ /* 0x000fe200078e0019 */
[----:B-1----:R-:W-:-:S03]  /*4e40*/  DFMA R56, R16, R20, R56 ;  /* 0x000000141038722b */ /* 0x002fc60000000038 */
[----:B------:R-:W-:Y:S01]  /*4e50*/  @!P0 DMUL R22, R22, 1.80143985094819840000e+16 ;  /* 0x4350000016168828 */ /* 0x000fe20000000000 */
[----:B------:R-:W-:-:S04]  /*4e60*/  @!P0 IMAD.MOV.U32 R26, RZ, RZ, -0x435 ;  /* 0xfffffbcbff1a8424 */ /* 0x000fc800078e00ff */
[----:B0-----:R-:W-:-:S05]  /*4e70*/  DFMA R20, R18, R20, R56 ;  /* 0x000000141214722b */ /* 0x001fca0000000038 */
[----:B------:R-:W-:Y:S02]  /*4e80*/  @!P0 IMAD.MOV.U32 R15, RZ, RZ, R23 ;  /* 0x000000ffff0f8224 */ /* 0x000fe400078e0017 */
[----:B------:R-:W-:Y:S02]  /*4e90*/  @!P0 IMAD.MOV.U32 R24, RZ, RZ, R22 ;  /* 0x000000ffff188224 */ /* 0x000fe400078e0016 */
[----:B------:R-:W-:-:S05]  /*4ea0*/  VIADD R25, R15, 0xffffffff ;  /* 0xffffffff0f197836 */ /* 0x000fca0000000000 */
[----:B------:R-:W-:-:S13]  /*4eb0*/  ISETP.GT.U32.AND P1, PT, R25, 0x7feffffe, PT ;  /* 0x7feffffe1900780c */ /* 0x000fda0003f24070 */
[----:B------:R-:W-:Y:S05]  /*4ec0*/  @P1 BRA `(.L_x_68) ;  /* 0x0000000400041947 */ /* 0x000fea0003800000 */
[C---:B------:R-:W-:Y:S01]  /*4ed0*/  LOP3.LUT R22, R15.reuse, 0xfffff, RZ, 0xc0, !PT ;  /* 0x000fffff0f167812 */ /* 0x040fe200078ec0ff */
[----:B------:R-:W-:Y:S01]  /*4ee0*/  UMOV UR12, 0x3ae80f1e ;  /* 0x3ae80f1e000c7882 */ /* 0x000fe20000000000 */
[----:B------:R-:W-:Y:S01]  /*4ef0*/  UMOV UR13, 0x3eb1380b ;  /* 0x3eb1380b000d7882 */ /* 0x000fe20000000000 */
[----:B------:R-:W-:Y:S01]  /*4f00*/  LEA.HI R15, R15, R26, RZ, 0xc ;  /* 0x0000001a0f0f7211 */ /* 0x000fe200078f60ff */
[----:B------:R-:W-:Y:S01]  /*4f10*/  UMOV UR14, 0x80000000 ;  /* 0x80000000000e7882 */ /* 0x000fe20000000000 */
[----:B------:R-:W-:Y:S01]  /*4f20*/  LOP3.LUT R23, R22, 0x3ff00000, RZ, 0xfc, !PT ;  /* 0x3ff0000016177812 */ /* 0x000fe200078efcff */
[----:B------:R-:W-:Y:S01]  /*4f30*/  IMAD.MOV.U32 R22, RZ, RZ, R24 ;  /* 0x000000ffff167224 */ /* 0x000fe200078e0018 */
[----:B------:R-:W-:Y:S01]  /*4f40*/  UMOV UR15, 0x43300000 ;  /* 0x43300000000f7882 */ /* 0x000fe20000000000 */
[----:B------:R-:W-:Y:S01]  /*4f50*/  IMAD.MOV.U32 R24, RZ, RZ, RZ ;  /* 0x000000ffff187224 */ /* 0x000fe200078e00ff */
        /* <DEDUP_REMOVED lines=24> */
[----:B------:R-:W-:Y:S01]  /*50e0*/  DFMA R26, R22, -R60, R26 ;  /* 0x8000003c161a722b */ /* 0x000fe2000000001a */
[----:B------:R-:W-:-:S03]  /*50f0*/  MOV R25, 0x43300000 ;  /* 0x4330000000197802 */ /* 0x000fc60000000f00 */
        /* <DEDUP_REMOVED lines=30> */
.L_x_68:
[----:B------:R-:W-:Y:S01]  /*52e0*/  IMAD.MOV.U32 R24, RZ, RZ, 0x0 ;  /* 0x00000000ff187424 */ /* 0x000fe200078e00ff */
[----:B------:R-:W-:Y:S01]  /*52f0*/  LOP3.LUT P0, RZ, R23, 0x7fffffff, RZ, 0xc0, !PT ;  /* 0x7fffffff17ff7812 */ /* 0x000fe2000780c0ff */
[----:B------:R-:W-:-:S06]  /*5300*/  IMAD.MOV.U32 R25, RZ, RZ, 0x7ff00000 ;  /* 0x7ff00000ff197424 */ /* 0x000fcc00078e00ff */
[----:B------:R-:W-:-:S10]  /*5310*/  DFMA R24, R22, R24, +INF ;  /* 0x7ff000001618742b */ /* 0x000fd40000000018 */
[----:B------:R-:W-:Y:S02]  /*5320*/  FSEL R22, R24, RZ, P0 ;  /* 0x000000ff18167208 */ /* 0x000fe40000000000 */
[----:B------:R-:W-:-:S07]  /*5330*/  FSEL R23, R25, -QNAN , P0 ;  /* 0xfff0000019177808 */ /* 0x000fce0000000000 */
.L_x_69:
[----:B------:R-:W0:Y:S08]  /*5340*/  LDC R15, c[0x0][0x384] ;  /* 0x0000e100ff0f7b82 */ /* 0x000e300000000800 */
[----:B------:R-:W0:Y:S02]  /*5350*/  LDC.64 R24, c[0x0][0x388] ;  /* 0x0000e200ff187b82 */ /* 0x000e240000000a00 */
[----:B0-----:R-:W-:-:S02]  /*5360*/  FSETP.GT.AND P0, PT, |R24|, |R15|, PT ;  /* 0x4000000f1800720b */ /* 0x001fc40003f04200 */
[----:B------:R-:W-:Y:S02]  /*5370*/  FSETP.LT.AND P1, PT, |R25|, |UR8|, PT ;  /* 0x4000000819007c0b */ /* 0x000fe4000bf21200 */
[----:B------:R-:W-:Y:S02]  /*5380*/  FSEL R26, |R24|, |R15|, P0 ;  /* 0x4000000f181a7208 */ /* 0x000fe40000000200 */
[----:B------:R-:W-:Y:S02]  /*5390*/  FSEL R15, |R15|, |R24|, P0 ;  /* 0x400000180f0f7208 */ /* 0x000fe40000000200 */
[----:B------:R-:W0:Y:S08]  /*53a0*/  MUFU.RCP R27, R26 ;  /* 0x0000001a001b7308 */ /* 0x000e300000001000 */
[----:B------:R-:W1:Y:S01]  /*53b0*/  FCHK P2, R15, R26 ;  /* 0x0000001a0f007302 */ /* 0x000e620000040000 */
[----:B0-----:R-:W-:-:S04]  /*53c0*/  FFMA R52, -R26, R27, 1 ;  /* 0x3f8000001a347423 */ /* 0x001fc8000000011b */
[----:B------:R-:W-:-:S04]  /*53d0*/  FFMA R52, R27, R52, R27 ;  /* 0x000000341b347223 */ /* 0x000fc8000000001b */
[----:B------:R-:W-:-:S04]  /*53e0*/  FFMA R27, R15, R52, RZ ;  /* 0x000000340f1b7223 */ /* 0x000fc800000000ff */
[----:B------:R-:W-:-:S04]  /*53f0*/  FFMA R24, -R26, R27, R15 ;  /* 0x0000001b1a187223 */ /* 0x000fc8000000010f */
[----:B------:R-:W-:Y:S01]  /*5400*/  FFMA R27, R52, R24, R27 ;  /* 0x00000018341b7223 */ /* 0x000fe2000000001b */
[----:B-1----:R-:W-:Y:S06]  /*5410*/  @!P2 BRA `(.L_x_70) ;  /* 0x000000000010a947 */ /* 0x002fec0003800000 */
[----:B------:R-:W-:Y:S01]  /*5420*/  IMAD.MOV.U32 R56, RZ, RZ, R26 ;  /* 0x000000ffff387224 */ /* 0x000fe200078e001a */
[----:B------:R-:W-:-:S07]  /*5430*/  MOV R24, 0x5450 ;  /* 0x0000545000187802 */ /* 0x000fce0000000f00 */
[----:B------:R-:W-:Y:S05]  /*5440*/  CALL.REL.NOINC `($__internal_2_$__cuda_sm3x_div_rn_noftz_f32_slowpath) ;  /* 0x0000001800287944 */ /* 0x000fea0003c00000 */
[----:B------:R-:W-:-:S07]  /*5450*/  IMAD.MOV.U32 R27, RZ, RZ, R15 ;  /* 0x000000ffff1b7224 */ /* 0x000fce00078e000f */
.L_x_70:
[----:B------:R-:W-:Y:S02]  /*5460*/  IMAD.MOV.U32 R24, RZ, RZ, 0x3b33710b ;  /* 0x3b33710bff187424 */ /* 0x000fe400078e00ff */
[----:B------:R-:W-:Y:S01]  /*5470*/  FMUL R15, R27, R27 ;  /* 0x0000001b1b0f7220 */ /* 0x000fe20000400000 */
[----:B------:R-:W0:Y:S01]  /*5480*/  LDC R60, c[0x0][0x390] ;  /* 0x0000e400ff3c7b82 */ /* 0x000e220000000800 */
[----:B------:R-:W-:Y:S01]  /*5490*/  ISETP.LE.AND P2, PT, RZ, UR9, PT ;  /* 0x00000009ff007c0c */ /* 0x000fe2000bf43270 */
[----:B------:R-:W-:Y:S02]  /*54a0*/  IMAD.MOV.U32 R58, RZ, RZ, 0x3f6ee581 ;  /* 0x3f6ee581ff3a7424 */ /* 0x000fe400078e00ff */
[----:B------:R-:W-:-:S04]  /*54b0*/  FFMA R24, R15, R24, -0.015681877732276916504 ;  /* 0xbc8077480f187423 */ /* 0x000fc80000000018 */
[----:B------:R-:W-:-:S04]  /*54c0*/  FFMA R24, R15, R24, 0.042200751602649688721 ;  /* 0x3d2cdab20f187423 */ /* 0x000fc80000000018 */
[C---:B------:R-:W-:Y:S02]  /*54d0*/  FFMA R52, R15.reuse, R24, -0.074792981147766113281 ;  /* 0xbd992d100f347423 */ /* 0x040fe40000000018 */
[----:B------:R-:W1:Y:S02]  /*54e0*/  LDC.64 R24, c[0x0][0x388] ;  /* 0x0000e200ff187b82 */ /* 0x000e640000000a00 */
[----:B------:R-:W-:-:S04]  /*54f0*/  FFMA R52, R15, R52, 0.10640415549278259277 ;  /* 0x3dd9ea6c0f347423 */ /* 0x000fc80000000034 */
[----:B------:R-:W-:-:S04]  /*5500*/  FFMA R52, R15, R52, -0.14207722246646881104 ;  /* 0xbe117cb10f347423 */ /* 0x000fc80000000034 */
[----:B------:R-:W-:-:S04]  /*5510*/  FFMA R52, R15, R52, 0.19993925094604492188 ;  /* 0x3e4cbce00f347423 */ /* 0x000fc80000000034 */
[----:B------:R-:W-:-:S04]  /*5520*/  FFMA R52, R15, R52, -0.33333197236061096191 ;  /* 0xbeaaaa7d0f347423 */ /* 0x000fc80000000034 */
[----:B------:R-:W-:-:S04]  /*5530*/  FMUL R52, R15, R52 ;  /* 0x000000340f347220 */ /* 0x000fc80000400000 */
[----:B------:R-:W-:Y:S01]  /*5540*/  FFMA R27, R52, R27, R27 ;  /* 0x0000001b341b7223 */ /* 0x000fe2000000001b */
[----:B------:R-:W-:Y:S01]  /*5550*/  FSEL R52, R58, 1.8663789033889770508, P0 ;  /* 0x3feee5813a347808 */ /* 0x000fe20000000000 */
[----:B-1----:R-:W-:Y:S01]  /*5560*/  FADD R53, |R24|, |UR9| ;  /* 0x4000000918357e21 */ /* 0x002fe20008000200 */
[----:B0-----:R-:W-:Y:S02]  /*5570*/  FSEL R56, |R60|, |R25|, P1 ;  /* 0x400000193c387208 */ /* 0x001fe40000800200 */
[----:B------:R-:W-:Y:S01]  /*5580*/  FSEL R15, R27, -R27, P0 ;  /* 0x8000001b1b0f7208 */ /* 0x000fe20000000000 */
[----:B------:R-:W-:Y:S01]  /*5590*/  @P0 FFMA R27, R58, 1.6832555532455444336, -R27 ;  /* 0x3fd774eb3a1b0823 */ /* 0x000fe2000000081b */
[----:B------:R-:W-:Y:S01]  /*55a0*/  FSETP.NEU.AND P3, PT, |R24|, |UR9|, PT ;  /* 0x4000000918007c0b */ /* 0x000fe2000bf6d200 */
[----:B------:R-:W0:Y:S01]  /*55b0*/  MUFU.RCP R57, R56 ;  /* 0x0000003800397308 */ /* 0x000e220000001000 */
[----:B------:R-:W-:Y:S01]  /*55c0*/  FSETP.NEU.AND P0, PT, R26, RZ, PT ;  /* 0x000000ff1a00720b */ /* 0x000fe20003f0d000 */
[----:B------:R-:W-:Y:S01]  /*55d0*/  @!P2 FFMA R27, R52, 1.6832555532455444336, R15 ;  /* 0x3fd774eb341ba823 */ /* 0x000fe2000000000f */
[----:B------:R-:W-:-:S09]  /*55e0*/  IMAD.MOV.U32 R15, RZ, RZ, 0x4016cbe4 ;  /* 0x4016cbe4ff0f7424 */ /* 0x000fd200078e00ff */
[----:B------:R-:W-:Y:S02]  /*55f0*/  @!P3 FSEL R27, R15, 0.78539818525314331055, !P2 ;  /* 0x3f490fdb0f1bb808 */ /* 0x000fe40005000000 */
[----:B------:R-:W-:Y:S02]  /*5600*/  @!P0 FSEL R27, RZ, 3.1415927410125732422, P2 ;  /* 0x40490fdbff1b8808 */ /* 0x000fe40001000000 */
[----:B------:R-:W-:Y:S01]  /*5610*/  FSEL R15, |R25|, |R60|, P1 ;  /* 0x4000003c190f7208 */ /* 0x000fe20000800200 */
[----:B0-----:R-:W-:Y:S01]  /*5620*/  FFMA R26, -R56, R57, 1 ;  /* 0x3f800000381a7423 */ /* 0x001fe20000000139 */
[----:B------:R-:W-:Y:S02]  /*5630*/  LOP3.LUT R24, R27, 0x80000000, R24, 0xb8, !PT ;  /* 0x800000001b187812 */ /* 0x000fe400078eb818 */
[----:B------:R-:W-:Y:S01]  /*5640*/  FSETP.NAN.AND P0, PT, R53, R53, PT ;  /* 0x000000353500720b */ /* 0x000fe20003f08000 */
[----:B------:R-:W0:Y:S01]  /*5650*/  FCHK P2, R15, R56 ;  /* 0x000000380f007302 */ /* 0x000e220000040000 */
[----:B------:R-:W-:-:S02]  /*5660*/  FFMA R52, R57, R26, R57 ;  /* 0x0000001a39347223 */ /* 0x000fc40000000039 */
[----:B------:R-:W-:Y:S02]  /*5670*/  FSEL R24, R53, R24, P0 ;  /* 0x0000001835187208 */ /* 0x000fe40000000000 */
[----:B------:R-:W-:-:S03]  /*5680*/  FFMA R57, R15, R52, RZ ;  /* 0x000000340f397223 */ /* 0x000fc600000000ff */
[----:B------:R1:W2:Y:S01]  /*5690*/  F2F.F64.F32 R26, R24 ;  /* 0x00000018001a7310 */ /* 0x0002a20000201800 */
[----:B------:R-:W-:-:S04]  /*56a0*/  FFMA R25, -R56, R57, R15 ;  /* 0x0000003938197223 */ /* 0x000fc8000000010f */
[----:B------:R-:W-:Y:S01]  /*56b0*/  FFMA R57, R52, R25, R57 ;  /* 0x0000001934397223 */ /* 0x000fe20000000039 */
[----:B0-----:R-:W-:Y:S06]  /*56c0*/  @!P2 BRA `(.L_x_71) ;  /* 0x00000000000ca947 */ /* 0x001fec0003800000 */
[----:B-1----:R-:W-:-:S07]  /*56d0*/  MOV R24, 0x56f0 ;  /* 0x000056f000187802 */ /* 0x002fce0000000f00 */
[----:B--2---:R-:W-:Y:S05]  /*56e0*/  CALL.REL.NOINC `($__internal_2_$__cuda_sm3x_div_rn_noftz_f32_slowpath) ;  /* 0x0000001400807944 */ /* 0x004fea0003c00000 */
[----:B------:R-:W-:-:S07]  /*56f0*/  IMAD.MOV.U32 R57, RZ, RZ, R15 ;  /* 0x000000ffff397224 */ /* 0x000fce00078e000f */
.L_x_71:
[----:B------:R-:W-:Y:S01]  /*5700*/  DFMA R20, R50, R22, R20 ;  /* 0x000000163214722b */ /* 0x000fe20000000014 */
[----:B------:R-:W-:Y:S02]  /*5710*/  IMAD.MOV.U32 R15, RZ, RZ, 0x3b33710b ;  /* 0x3b33710bff0f7424 */ /* 0x000fe400078e00ff */
[----:B------:R-:W-:Y:S01]  /*5720*/  FMUL R58, R57, R57 ;  /* 0x00000039393a7220 */ /* 0x000fe20000400000 */
[----:B------:R-:W-:Y:S01]  /*5730*/  UMOV UR12, 0xfefa39ef ;  /* 0xfefa39ef000c7882 */ /* 0x000fe20000000000 */
[----:B------:R-:W-:Y:S01]  /*5740*/  UMOV UR13, 0x3fe62e42 ;  /* 0x3fe62e42000d7882 */ /* 0x000fe20000000000 */
[----:B------:R-:W-:Y:S01]  /*5750*/  ISETP.LE.AND P0, PT, RZ, UR10, PT ;  /* 0x0000000aff007c0c */ /* 0x000fe2000bf03270 */
[C---:B------:R-:W-:Y:S01]  /*5760*/  FFMA R15, R58.reuse, R15, -0.015681877732276916504 ;  /* 0xbc8077483a0f7423 */ /* 0x040fe2000000000f */
[----:B--2---:R-:W-:Y:S01]  /*5770*/  DMUL R18, R18, R26 ;  /* 0x0000001a12127228 */ /* 0x004fe20000000000 */
[----:B------:R-:W-:Y:S01]  /*5780*/  BSSY.RECONVERGENT B1, `(.L_x_72) ;  /* 0x0000059000017945 */ /* 0x000fe20003800200 */
[----:B------:R-:W-:Y:S01]  /*5790*/  DFMA R20, R54, R22, R20 ;  /* 0x000000163614722b */ /* 0x000fe20000000014 */
[----:B------:R-:W-:Y:S01]  /*57a0*/  FFMA R15, R58, R15, 0.042200751602649688721 ;  /* 0x3d2cdab23a0f7423 */ /* 0x000fe2000000000f */
[----:B------:R-:W-:-:S02]  /*57b0*/  IMAD.MOV.U32 R22, RZ, RZ, 0x652b82fe ;  /* 0x652b82feff167424 */ /* 0x000fc400078e00ff */
[----:B------:R-:W-:Y:S02]  /*57c0*/  IMAD.MOV.U32 R23, RZ, RZ, 0x3ff71547 ;  /* 0x3ff71547ff177424 */ /* 0x000fe400078e00ff */
[C---:B------:R-:W-:Y:S01]  /*57d0*/  FFMA R59, R58.reuse, R15, -0.074792981147766113281 ;  /* 0xbd992d103a3b7423 */ /* 0x040fe2000000000f */
[----:B------:R-:W-:Y:S01]  /*57e0*/  DFMA R18, R16, R26, -R18 ;  /* 0x0000001a1012722b */ /* 0x000fe20000000812 */
[----:B------:R-:W0:Y:S02]  /*57f0*/  LDC R15, c[0x0][0x390] ;  /* 0x0000e400ff0f7b82 */ /* 0x000e240000000800 */
[----:B------:R-:W-:Y:S01]  /*5800*/  FFMA R59, R58, R59, 0.10640415549278259277 ;  /* 0x3dd9ea6c3a3b7423 */ /* 0x000fe2000000003b */
[----:B------:R-:W-:-:S03]  /*5810*/  DFMA R22, R20, R22, 6.75539944105574400000e+15 ;  /* 0x433800001416742b */ /* 0x000fc60000000016 */
[----:B------:R-:W-:-:S04]  /*5820*/  FFMA R59, R58, R59, -0.14207722246646881104 ;  /* 0xbe117cb13a3b7423 */ /* 0x000fc8000000003b */
[----:B------:R-:W-:Y:S01]  /*5830*/  FFMA R59, R58, R59, 0.19993925094604492188 ;  /* 0x3e4cbce03a3b7423 */ /* 0x000fe2000000003b */
[----:B-1----:R-:W-:-:S03]  /*5840*/  DADD R24, R22, -6.75539944105574400000e+15 ;  /* 0xc338000016187429 */ /* 0x002fc60000000000 */
[----:B------:R-:W-:-:S04]  /*5850*/  FFMA R59, R58, R59, -0.33333197236061096191 ;  /* 0xbeaaaa7d3a3b7423 */ /* 0x000fc8000000003b */
[----:B------:R-:W-:Y:S01]  /*5860*/  FMUL R58, R58, R59 ;  /* 0x0000003b3a3a7220 */ /* 0x000fe20000400000 */
[----:B------:R-:W-:Y:S01]  /*5870*/  DFMA R52, R24, -UR12, R20 ;  /* 0x8000000c18347c2b */ /* 0x000fe20008000014 */
[----:B------:R-:W-:Y:S01]  /*5880*/  UMOV UR12, 0x3b39803f ;  /* 0x3b39803f000c7882 */ /* 0x000fe20000000000 */
[----:B------:R-:W-:Y:S01]  /*5890*/  UMOV UR13, 0x3c7abc9e ;  /* 0x3c7abc9e000d7882 */ /* 0x000fe20000000000 */
[----:B------:R-:W-:Y:S01]  /*58a0*/  FFMA R58, R58, R57, R57 ;  /* 0x000000393a3a7223 */ /* 0x000fe20000000039 */
[----:B------:R-:W-:Y:S01]  /*58b0*/  IMAD.MOV.U32 R59, RZ, RZ, 0x3f6ee581 ;  /* 0x3f6ee581ff3b7424 */ /* 0x000fe200078e00ff */
[----:B0-----:R-:W-:-:S03]  /*58c0*/  FSETP.NEU.AND P2, PT, |R15|, |UR10|, PT ;  /* 0x4000000a0f007c0b */ /* 0x001fc6000bf4d200 */
[----:B------:R-:W-:Y:S01]  /*58d0*/  DFMA R24, R24, -UR12, R52 ;  /* 0x8000000c18187c2b */ /* 0x000fe20008000034 */
[----:B------:R-:W-:Y:S01]  /*58e0*/  UMOV UR12, 0x69ce2bdf ;  /* 0x69ce2bdf000c7882 */ /* 0x000fe20000000000 */
[----:B------:R-:W-:Y:S01]  /*58f0*/  IMAD.MOV.U32 R52, RZ, RZ, -0x35dec16 ;  /* 0xfca213eaff347424 */ /* 0x000fe200078e00ff */
[----:B------:R-:W-:Y:S01]  /*5900*/  UMOV UR13, 0x3e5ade15 ;  /* 0x3e5ade15000d7882 */ /* 0x000fe20000000000 */
[----:B------:R-:W-:Y:S01]  /*5910*/  IMAD.MOV.U32 R53, RZ, RZ, 0x3e928af3 ;  /* 0x3e928af3ff357424 */ /* 0x000fe200078e00ff */
[----:B------:R-:W-:Y:S01]  /*5920*/  FSEL R57, R58, -R58, P1 ;  /* 0x8000003a3a397208 */ /* 0x000fe20000800000 */
[C---:B------:R-:W-:Y:S01]  /*5930*/  @P1 FFMA R58, R59.reuse, 1.6832555532455444336, -R58 ;  /* 0x3fd774eb3b3a1823 */ /* 0x040fe2000000083a */
[----:B------:R-:W-:Y:S02]  /*5940*/  FSEL R60, R59, 1.8663789033889770508, P1 ;  /* 0x3feee5813b3c7808 */ /* 0x000fe40000800000 */
[----:B------:R-:W-:Y:S01]  /*5950*/  FSETP.NEU.AND P1, PT, R56, RZ, PT ;  /* 0x000000ff3800720b */ /* 0x000fe20003f2d000 */
[----:B------:R-:W-:Y:S01]  /*5960*/  DFMA R52, R24, UR12, R52 ;  /* 0x0000000c18347c2b */ /* 0x000fe20008000034 */
[----:B------:R-:W-:Y:S01]  /*5970*/  UMOV UR12, 0x62401315 ;  /* 0x62401315000c7882 */ /* 0x000fe20000000000 */
[----:B------:R-:W-:Y:S01]  /*5980*/  UMOV UR13, 0x3ec71dee ;  /* 0x3ec71dee000d7882 */ /* 0x000fe20000000000 */
[----:B------:R-:W-:-:S02]  /*5990*/  IMAD.MOV.U32 R56, RZ, RZ, 0x4016cbe4 ;  /* 0x4016cbe4ff387424 */ /* 0x000fc400078e00ff */
[----:B------:R-:W-:-:S03]  /*59a0*/  @!P0 FFMA R58, R60, 1.6832555532455444336, R57 ;  /* 0x3fd774eb3c3a8823 */ /* 0x000fc60000000039 */
[----:B------:R-:W-:Y:S01]  /*59b0*/  DFMA R52, R24, R52, UR12 ;  /* 0x0000000c18347e2b */ /* 0x000fe20008000034 */
[----:B------:R-:W-:Y:S01]  /*59c0*/  UMOV UR12, 0x7c89eb71 ;  /* 0x7c89eb71000c7882 */ /* 0x000fe20000000000 */
[----:B------:R-:W-:Y:S01]  /*59d0*/  UMOV UR13, 0x3efa0199 ;  /* 0x3efa0199000d7882 */ /* 0x000fe20000000000 */
[----:B------:R-:W-:Y:S01]  /*59e0*/  @!P2 FSEL R58, R56, 0.78539818525314331055, !P0 ;  /* 0x3f490fdb383aa808 */ /* 0x000fe20004000000 */
[----:B------:R-:W-:Y:S01]  /*59f0*/  FADD R56, |R15|, |UR10| ;  /* 0x4000000a0f387e21 */ /* 0x000fe20008000200 */
[----:B------:R-:W-:-:S03]  /*5a00*/  @!P1 FSEL R58, RZ, 3.1415927410125732422, P0 ;  /* 0x40490fdbff3a9808 */ /* 0x000fc60000000000 */
[----:B------:R-:W-:Y:S01]  /*5a10*/  DFMA R52, R24, R52, UR12 ;  /* 0x0000000c18347e2b */ /* 0x000fe20008000034 */
[----:B------:R-:W-:Y:S01]  /*5a20*/  UMOV UR12, 0x14761f65 ;  /* 0x14761f65000c7882 */ /* 0x000fe20000000000 */
[----:B------:R-:W-:Y:S01]  /*5a30*/  UMOV UR13, 0x3f2a01a0 ;  /* 0x3f2a01a0000d7882 */ /* 0x000fe20000000000 */
[----:B------:R-:W-:Y:S02]  /*5a40*/  FSETP.NAN.AND P0, PT, R56, R56, PT ;  /* 0x000000383800720b */ /* 0x000fe40003f08000 */
[----:B------:R-:W-:-:S03]  /*5a50*/  LOP3.LUT R15, R58, 0x80000000, R15, 0xb8, !PT ;  /* 0x800000003a0f7812 */ /* 0x000fc600078eb80f */
[C---:B------:R-:W-:Y:S01]  /*5a60*/  DFMA R52, R24.reuse, R52, UR12 ;  /* 0x0000000c18347e2b */ /* 0x040fe20008000034 */
[----:B------:R-:W-:Y:S01]  /*5a70*/  UMOV UR12, 0x1852b7af ;  /* 0x1852b7af000c7882 */ /* 0x000fe20000000000 */
[----:B------:R-:W-:Y:S01]  /*5a80*/  UMOV UR13, 0x3f56c16c ;  /* 0x3f56c16c000d7882 */ /* 0x000fe20000000000 */
[----:B------:R-:W-:Y:S02]  /*5a90*/  FSEL R15, R56, R15, P0 ;  /* 0x0000000f380f7208 */ /* 0x000fe40000000000 */
[----:B------:R-:W-:Y:S02]  /*5aa0*/  FSETP.GEU.AND P0, PT, |R21|, 4.1917929649353027344, PT ;  /* 0x4086232b1500780b */ /* 0x000fe40003f0e200 */
[----:B------:R-:W0:Y:S01]  /*5ab0*/  F2F.F64.F32 R56, R15 ;  /* 0x0000000f00387310 */ /* 0x000e220000201800 */
[----:B------:R-:W-:Y:S01]  /*5ac0*/  DFMA R52, R24, R52, UR12 ;  /* 0x0000000c18347e2b */ /* 0x000fe20008000034 */
[----:B------:R-:W-:Y:S01]  /*5ad0*/  UMOV UR12, 0x11122322 ;  /* 0x11122322000c7882 */ /* 0x000fe20000000000 */
[----:B------:R-:W-:-:S06]  /*5ae0*/  UMOV UR13, 0x3f811111 ;  /* 0x3f811111000d7882 */ /* 0x000fcc0000000000 */
[----:B------:R-:W-:Y:S01]  /*5af0*/  DFMA R52, R24, R52, UR12 ;  /* 0x0000000c18347e2b */ /* 0x000fe20008000034 */
[----:B------:R-:W-:Y:S01]  /*5b00*/  UMOV UR12, 0x555502a1 ;  /* 0x555502a1000c7882 */ /* 0x000fe20000000000 */
[----:B------:R-:W-:Y:S01]  /*5b10*/  UMOV UR13, 0x3fa55555 ;  /* 0x3fa55555000d7882 */ /* 0x000fe20000000000 */
[----:B0-----:R-:W-:-:S05]  /*5b20*/  DFMA R18, R50, R56, R18 ;  /* 0x000000383212722b */ /* 0x001fca0000000012 */
[----:B------:R-:W-:Y:S01]  /*5b30*/  DFMA R52, R24, R52, UR12 ;  /* 0x0000000c18347e2b */ /* 0x000fe20008000034 */
[----:B------:R-:W-:Y:S01]  /*5b40*/  UMOV UR12, 0x55555511 ;  /* 0x55555511000c7882 */ /* 0x000fe20000000000 */
[----:B------:R-:W-:-:S06]  /*5b50*/  UMOV UR13, 0x3fc55555 ;  /* 0x3fc55555000d7882 */ /* 0x000fcc0000000000 */
[----:B------:R-:W-:Y:S01]  /*5b60*/  DFMA R52, R24, R52, UR12 ;  /* 0x0000000c18347e2b */ /* 0x000fe20008000034 */
[----:B------:R-:W-:Y:S01]  /*5b70*/  UMOV UR12, 0x54442d18 ;  /* 0x54442d18000c7882 */ /* 0x000fe20000000000 */
[----:B------:R-:W-:Y:S02]  /*5b80*/  UMOV UR13, 0x400921fb ;  /* 0x400921fb000d7882 */ /* 0x000fe40000000000 */
[----:B------:R-:W-:Y:S01]  /*5b90*/  DADD R56, R56, UR12 ;  /* 0x0000000c38387e29 */ /* 0x000fe20008000000 */
[----:B------:R-:W-:Y:S01]  /*5ba0*/  UMOV UR12, 0xb ;  /* 0x0000000b000c7882 */ /* 0x000fe20000000000 */
[----:B------:R-:W-:Y:S02]  /*5bb0*/  UMOV UR13, 0x3fe00000 ;  /* 0x3fe00000000d7882 */ /* 0x000fe40000000000 */
[----:B------:R-:W-:-:S04]  /*5bc0*/  DFMA R52, R24, R52, UR12 ;  /* 0x0000000c18347e2b */ /* 0x000fc80008000034 */
[----:B------:R-:W-:-:S04]  /*5bd0*/  DFMA R54, R54, -R56, R18 ;  /* 0x800000383636722b */ /* 0x000fc80000000012 */
[----:B------:R-:W-:-:S04]  /*5be0*/  DFMA R52, R24, R52, 1 ;  /* 0x3ff000001834742b */ /* 0x000fc80000000034 */
[----:B------:R-:W-:-:S04]  /*5bf0*/  DSETP.NEU.AND P3, PT, |R54|, +INF , PT ;  /* 0x7ff000003600742a */ /* 0x000fc80003f6d200 */
[----:B------:R-:W-:-:S10]  /*5c00*/  DFMA R24, R24, R52, 1 ;  /* 0x3ff000001818742b */ /* 0x000fd40000000034 */
[----:B------:R-:W-:Y:S01]  /*5c10*/  @!P3 DMUL R58, RZ, R54 ;  /* 0x00000036ff3ab228 */ /* 0x000fe20000000000 */
[----:B------:R-:W-:Y:S02]  /*5c20*/  IMAD R51, R22, 0x100000, R25 ;  /* 0x0010000016337824 */ /* 0x000fe400078e0219 */
[----:B------:R-:W-:Y:S01]  /*5c30*/  IMAD.MOV.U32 R50, RZ, RZ, R24 ;  /* 0x000000ffff327224 */ /* 0x000fe200078e0018 */
[----:B------:R-:W-:Y:S07]  /*5c40*/  @!P0 BRA `(.L_x_73) ;  /* 0x0000000000308947 */ /* 0x000fee0003800000 */
[----:B------:R-:W-:Y:S01]  /*5c50*/  FSETP.GEU.AND P1, PT, |R21|, 4.2275390625, PT ;  /* 0x408748001500780b */ /* 0x000fe20003f2e200 */
[C---:B------:R-:W-:Y:S02]  /*5c60*/  DADD R18, R20.reuse, +INF ;  /* 0x7ff0000014127429 */ /* 0x040fe40000000000 */
[----:B------:R-:W-:-:S08]  /*5c70*/  DSETP.GEU.AND P0, PT, R20, RZ, PT ;  /* 0x000000ff1400722a */ /* 0x000fd00003f0e000 */
[----:B------:R-:W-:Y:S02]  /*5c80*/  FSEL R50, R18, RZ, P0 ;  /* 0x000000ff12327208 */ /* 0x000fe40000000000 */
[----:B------:R-:W-:Y:S02]  /*5c90*/  @!P1 LEA.HI R15, R22, R22, RZ, 0x1 ;  /* 0x00000016160f9211 */ /* 0x000fe400078f08ff */
[----:B------:R-:W-:Y:S02]  /*5ca0*/  FSEL R51, R19, RZ, P0 ;  /* 0x000000ff13337208 */ /* 0x000fe40000000000 */
[----:B------:R-:W-:-:S05]  /*5cb0*/  @!P1 SHF.R.S32.HI R15, RZ, 0x1, R15 ;  /* 0x00000001ff0f9819 */ /* 0x000fca000001140f */
[----:B------:R-:W-:Y:S02]  /*5cc0*/  @!P1 IMAD.IADD R16, R22, 0x1, -R15 ;  /* 0x0000000116109824 */ /* 0x000fe400078e0a0f */
[----:B------:R-:W-:-:S03]  /*5cd0*/  @!P1 IMAD R25, R15, 0x100000, R25 ;  /* 0x001000000f199824 */ /* 0x000fc600078e0219 */
[----:B------:R-:W-:Y:S01]  /*5ce0*/  @!P1 LEA R17, R16, 0x3ff00000, 0x14 ;  /* 0x3ff0000010119811 */ /* 0x000fe200078ea0ff */
[----:B------:R-:W-:-:S06]  /*5cf0*/  @!P1 IMAD.MOV.U32 R16, RZ, RZ, RZ ;  /* 0x000000ffff109224 */ /* 0x000fcc00078e00ff */
[----:B------:R-:W-:-:S11]  /*5d00*/  @!P1 DMUL R50, R24, R16 ;  /* 0x0000001018329228 */ /* 0x000fd60000000000 */
.L_x_73:
[----:B------:R-:W-:Y:S05]  /*5d10*/  BSYNC.RECONVERGENT B1 ;  /* 0x0000000000017941 */ /* 0x000fea0003800200 */
.L_x_72:
[----:B------:R-:W-:Y:S01]  /*5d20*/  BSSY.RECONVERGENT B1, `(.L_x_74) ;  /* 0x000001a000017945 */ /* 0x000fe20003800200 */
[----:B------:R-:W-:-:S03]  /*5d30*/  @!P3 IMAD.MOV.U32 R15, RZ, RZ, 0x1 ;  /* 0x00000001ff0fb424 */ /* 0x000fc600078e00ff */
[----:B------:R-:W-:Y:S05]  /*5d40*/  @!P3 BRA `(.L_x_75) ;  /* 0x00000000005cb947 */ /* 0x000fea0003800000 */
[----:B------:R-:W-:Y:S01]  /*5d50*/  UMOV UR12, 0x6dc9c883 ;  /* 0x6dc9c883000c7882 */ /* 0x000fe20000000000 */
[----:B------:R-:W-:Y:S01]  /*5d60*/  UMOV UR13, 0x3fe45f30 ;  /* 0x3fe45f30000d7882 */ /* 0x000fe20000000000 */
[C---:B------:R-:W-:Y:S01]  /*5d70*/  DSETP.GE.AND P0, PT, |R54|.reuse, 2.14748364800000000000e+09, PT ;  /* 0x41e000003600742a */ /* 0x040fe20003f06200 */
[----:B------:R-:W-:Y:S01]  /*5d80*/  BSSY.RECONVERGENT B2, `(.L_x_76) ;  /* 0x0000012000027945 */ /* 0x000fe20003800200 */
[----:B------:R-:W-:Y:S01]  /*5d90*/  DMUL R16, R54, UR12 ;  /* 0x0000000c36107c28 */ /* 0x000fe20008000000 */
[----:B------:R-:W-:Y:S01]  /*5da0*/  UMOV UR12, 0x54442d18 ;  /* 0x54442d18000c7882 */ /* 0x000fe20000000000 */
[----:B------:R-:W-:-:S04]  /*5db0*/  UMOV UR13, 0x3ff921fb ;  /* 0x3ff921fb000d7882 */ /* 0x000fc80000000000 */
[----:B------:R-:W0:Y:S08]  /*5dc0*/  F2I.F64 R15, R16 ;  /* 0x00000010000f7311 */ /* 0x000e300000301100 */
[----:B0-----:R-:W0:Y:S02]  /*5dd0*/  I2F.F64 R58, R15 ;  /* 0x0000000f003a7312 */ /* 0x001e240000201c00 */
[----:B0-----:R-:W-:Y:S01]  /*5de0*/  DFMA R18, R58, -UR12, R54 ;  /* 0x8000000c3a127c2b */ /* 0x001fe20008000036 */
[----:B------:R-:W-:Y:S01]  /*5df0*/  UMOV UR12, 0x33145c00 ;  /* 0x33145c00000c7882 */ /* 0x000fe20000000000 */
[----:B------:R-:W-:-:S06]  /*5e00*/  UMOV UR13, 0x3c91a626 ;  /* 0x3c91a626000d7882 */ /* 0x000fcc0000000000 */
[----:B------:R-:W-:Y:S01]  /*5e10*/  DFMA R18, R58, -UR12, R18 ;  /* 0x8000000c3a127c2b */ /* 0x000fe20008000012 */
[----:B------:R-:W-:Y:S01]  /*5e20*/  UMOV UR12, 0x252049c0 ;  /* 0x252049c0000c7882 */ /* 0x000fe20000000000 */
[----:B------:R-:W-:-:S06]  /*5e30*/  UMOV UR13, 0x397b839a ;  /* 0x397b839a000d7882 */ /* 0x000fcc0000000000 */
[----:B------:R-:W-:Y:S01]  /*5e40*/  DFMA R58, R58, -UR12, R18 ;  /* 0x8000000c3a3a7c2b */ /* 0x000fe20008000012 */
[----:B------:R-:W-:Y:S10]  /*5e50*/  @!P0 BRA `(.L_x_77) ;  /* 0x0000000000108947 */ /* 0x000ff40003800000 */
[----:B------:R-:W-:Y:S01]  /*5e60*/  IMAD.MOV.U32 R16, RZ, RZ, R54 ;  /* 0x000000ffff107224 */ /* 0x000fe200078e0036 */
[----:B------:R-:W-:Y:S02]  /*5e70*/  MOV R25, R55 ;  /* 0x0000003700197202 */ /* 0x000fe40000000f00 */
[----:B------:R-:W-:-:S07]  /*5e80*/  MOV R60, 0x5ea0 ;  /* 0x00005ea0003c7802 */ /* 0x000fce0000000f00 */
[----:B------:R-:W-:Y:S05]  /*5e90*/  CALL.REL.NOINC `($unitary$__internal_trig_reduction_slowpathd) ;  /* 0x0000003000207944 */ /* 0x000fea0003c00000 */
.L_x_77:
[----:B------:R-:W-:Y:S05]  /*5ea0*/  BSYNC.RECONVERGENT B2 ;  /* 0x0000000000027941 */ /* 0x000fea0003800200 */
.L_x_76:
[----:B------:R-:W-:-:S07]  /*5eb0*/  VIADD R15, R15, 0x1 ;  /* 0x000000010f0f7836 */ /* 0x000fce0000000000 */
.L_x_75:
[----:B------:R-:W-:Y:S05]  /*5ec0*/  BSYNC.RECONVERGENT B1 ;  /* 0x0000000000017941 */ /* 0x000fea0003800200 */
.L_x_74:
[----:B------:R-:W-:-:S05]  /*5ed0*/  IMAD.SHL.U32 R16, R15, 0x40, RZ ;  /* 0x000000400f107824 */ /* 0x000fca00078e00ff */
[----:B------:R-:W-:-:S04]  /*5ee0*/  LOP3.LUT R16, R16, 0x40, RZ, 0xc0, !PT ;  /* 0x0000004010107812 */ /* 0x000fc800078ec0ff */
[----:B------:R-:W-:-:S05]  /*5ef0*/  IADD3 R60, P0, PT, R16, UR6, RZ ;  /* 0x00000006103c7c10 */ /* 0x000fca000ff1e0ff */
[----:B------:R-:W-:-:S05]  /*5f00*/  IMAD.X R61, RZ, RZ, UR7, P0 ;  /* 0x00000007ff3d7e24 */ /* 0x000fca00080e06ff */
[----:B------:R-:W2:Y:S04]  /*5f10*/  LDG.E.128.CONSTANT R16, desc[UR4][R60.64] ;  /* 0x000000043c107981 */ /* 0x000ea8000c1e9d00 */
[----:B------:R-:W3:Y:S04]  /*5f20*/  LDG.E.128.CONSTANT R20, desc[UR4][R60.64+0x10] ;  /* 0x000010043c147981 */ /* 0x000ee8000c1e9d00 */
[----:B------:R-:W4:Y:S01]  /*5f30*/  LDG.E.128.CONSTANT R24, desc[UR4][R60.64+0x20] ;  /* 0x000020043c187981 */ /* 0x000f22000c1e9d00 */
[----:B------:R-:W-:Y:S01]  /*5f40*/  LOP3.LUT R52, R15, 0x1, RZ, 0xc0, !PT ;  /* 0x000000010f347812 */ /* 0x000fe200078ec0ff */
[----:B------:R-:W-:Y:S01]  /*5f50*/  IMAD.MOV.U32 R53, RZ, RZ, 0x3da8ff83 ;  /* 0x3da8ff83ff357424 */ /* 0x000fe200078e00ff */
[----:B------:R-:W-:Y:S01]  /*5f60*/  DMUL R56, R58, R58 ;  /* 0x0000003a3a387228 */ /* 0x000fe20000000000 */
[----:B------:R-:W-:Y:S01]  /*5f70*/  BSSY.RECONVERGENT B1, `(.L_x_78) ;  /* 0x000002a000017945 */ /* 0x000fe20003800200 */
[----:B------:R-:W-:Y:S01]  /*5f80*/  ISETP.NE.U32.AND P0, PT, R52, 0x1, PT ;  /* 0x000000013400780c */ /* 0x000fe20003f05070 */
[----:B------:R-:W-:-:S03]  /*5f90*/  IMAD.MOV.U32 R52, RZ, RZ, 0x20fd8164 ;  /* 0x20fd8164ff347424 */ /* 0x000fc600078e00ff */
[----:B------:R-:W-:Y:S02]  /*5fa0*/  FSEL R53, -R53, 0.11223486810922622681, !P0 ;  /* 0x3de5db6535357808 */ /* 0x000fe40004000100 */
[----:B------:R-:W-:-:S06]  /*5fb0*/  FSEL R52, R52, -8.06006814911005101289e+34, !P0 ;  /* 0xf9785eba34347808 */ /* 0x000fcc0004000000 */
[----:B--2---:R-:W-:-:S08]  /*5fc0*/  DFMA R16, R56, R52, R16 ;  /* 0x000000343810722b */ /* 0x004fd00000000010 */
[----:B------:R-:W-:-:S08]  /*5fd0*/  DFMA R16, R56, R16, R18 ;  /* 0x000000103810722b */ /* 0x000fd00000000012 */
[----:B---3--:R-:W-:-:S08]  /*5fe0*/  DFMA R16, R56, R16, R20 ;  /* 0x000000103810722b */ /* 0x008fd00000000014 */
[----:B------:R-:W-:-:S08]  /*5ff0*/  DFMA R16, R56, R16, R22 ;  /* 0x000000103810722b */ /* 0x000fd00000000016 */
[----:B----4-:R-:W-:-:S08]  /*6000*/  DFMA R16, R56, R16, R24 ;  /* 0x000000103810722b */ /* 0x010fd00000000018 */
[----:B------:R-:W-:-:S08]  /*6010*/  DFMA R16, R56, R16, R26 ;  /* 0x000000103810722b */ /* 0x000fd0000000001a */
[----:B------:R-:W-:Y:S02]  /*6020*/  DFMA R58, R16, R58, R58 ;  /* 0x0000003a103a722b */ /* 0x000fe4000000003a */
[----:B------:R-:W-:-:S10]  /*6030*/  DFMA R16, R56, R16, 1 ;  /* 0x3ff000003810742b */ /* 0x000fd40000000010 */
[----:B------:R-:W-:Y:S02]  /*6040*/  FSEL R18, R16, R58, !P0 ;  /* 0x0000003a10127208 */ /* 0x000fe40004000000 */
[----:B------:R-:W-:Y:S01]  /*6050*/  FSEL R19, R17, R59, !P0 ;  /* 0x0000003b11137208 */ /* 0x000fe20004000000 */
[----:B------:R-:W-:Y:S01]  /*6060*/  @!P3 DMUL R58, RZ, R54 ;  /* 0x00000036ff3ab228 */ /* 0x000fe20000000000 */
[----:B------:R-:W-:Y:S01]  /*6070*/  LOP3.LUT P0, RZ, R15, 0x2, RZ, 0xc0, !PT ;  /* 0x000000020fff7812 */ /* 0x000fe2000780c0ff */
[----:B------:R-:W-:-:S03]  /*6080*/  @!P3 IMAD.MOV.U32 R15, RZ, RZ, RZ ;  /* 0x000000ffff0fb224 */ /* 0x000fc600078e00ff */
[----:B------:R-:W-:-:S10]  /*6090*/  DADD R16, RZ, -R18 ;  /* 0x00000000ff107229 */ /* 0x000fd40000000812 */
[----:B------:R-:W-:Y:S02]  /*60a0*/  FSEL R52, R18, R16, !P0 ;  /* 0x0000001012347208 */ /* 0x000fe40004000000 */
[----:B------:R-:W-:Y:S01]  /*60b0*/  FSEL R53, R19, R17, !P0 ;  /* 0x0000001113357208 */ /* 0x000fe20004000000 */
[----:B------:R-:W-:Y:S06]  /*60c0*/  @!P3 BRA `(.L_x_79) ;  /* 0x000000000050b947 */ /* 0x000fec0003800000 */
[----:B------:R-:W-:Y:S01]  /*60d0*/  UMOV UR12, 0x6dc9c883 ;  /* 0x6dc9c883000c7882 */ /* 0x000fe20000000000 */
[----:B------:R-:W-:Y:S01]  /*60e0*/  UMOV UR13, 0x3fe45f30 ;  /* 0x3fe45f30000d7882 */ /* 0x000fe20000000000 */
[C---:B------:R-:W-:Y:S02]  /*60f0*/  DSETP.GE.AND P0, PT, |R54|.reuse, 2.14748364800000000000e+09, PT ;  /* 0x41e000003600742a */ /* 0x040fe40003f06200 */
        /* <DEDUP_REMOVED lines=14> */
[----:B------:R-:W-:Y:S01]  /*61e0*/  MOV R60, 0x6210 ;  /* 0x00006210003c7802 */ /* 0x000fe20000000f00 */
[----:B------:R-:W-:-:S07]  /*61f0*/  IMAD.MOV.U32 R25, RZ, RZ, R55 ;  /* 0x000000ffff197224 */ /* 0x000fce00078e0037 */
[----:B------:R-:W-:Y:S05]  /*6200*/  CALL.REL.NOINC `($unitary$__internal_trig_reduction_slowpathd) ;  /* 0x0000002c00447944 */ /* 0x000fea0003c00000 */
.L_x_79:
[----:B------:R-:W-:Y:S05]  /*6210*/  BSYNC.RECONVERGENT B1 ;  /* 0x0000000000017941 */ /* 0x000fea0003800200 */
.L_x_78:
        /* <DEDUP_REMOVED lines=9> */
[----:B------:R-:W-:-:S02]  /*62b0*/  DMUL R56, R58, R58 ;  /* 0x0000003a3a387228 */ /* 0x000fc40000000000 */
[----:B------:R-:W-:Y:S01]  /*62c0*/  ISETP.NE.U32.AND P0, PT, R54, 0x1, PT ;  /* 0x000000013600780c */ /* 0x000fe20003f05070 */
[----:B------:R-:W-:Y:S01]  /*62d0*/  IMAD.MOV.U32 R54, RZ, RZ, 0x20fd8164 ;  /* 0x20fd8164ff367424 */ /* 0x000fe200078e00ff */
[----:B------:R-:W-:Y:S02]  /*62e0*/  DMUL R52, R50, R52 ;  /* 0x0000003432347228 */ /* 0x000fe40000000000 */
        /* <DEDUP_REMOVED lines=11> */
[----:B------:R-:W-:Y:S02]  /*63a0*/  FSEL R19, R17, R59, !P0 ;  /* 0x0000003b11137208 */ /* 0x000fe40004000000 */
[----:B------:R-:W-:-:S04]  /*63b0*/  LOP3.LUT P0, RZ, R15, 0x2, RZ, 0xc0, !PT ;  /* 0x000000020fff7812 */ /* 0x000fc8000780c0ff */
[----:B------:R-:W-:-:S10]  /*63c0*/  DADD R16, RZ, -R18 ;  /* 0x00000000ff107229 */ /* 0x000fd40000000812 */
[----:B------:R-:W-:Y:S02]  /*63d0*/  FSEL R16, R18, R16, !P0 ;  /* 0x0000001012107208 */ /* 0x000fe40004000000 */
[----:B------:R-:W-:-:S06]  /*63e0*/  FSEL R17, R19, R17, !P0 ;  /* 0x0000001113117208 */ /* 0x000fcc0004000000 */
[----:B------:R-:W-:-:S11]  /*63f0*/  DMUL R50, R50, R16 ;  /* 0x0000001032327228 */ /* 0x000fd60000000000 */
.L_x_5:
[----:B--234-:R-:W-:Y:S05]  /*6400*/  BSYNC.RECONVERGENT B0 ;  /* 0x0000000000007941 */ /* 0x01cfea0003800200 */
.L_x_4:
[----:B------:R-:W2:Y:S02]  /*6410*/  LDG.E R15, desc[UR4][R30.64] ;  /* 0x000000041e0f7981 */ /* 0x000ea4000c1e1900 */
[----:B--2---:R-:W0:Y:S02]  /*6420*/  F2F.F64.F32 R16, R15 ;  /* 0x0000000f00107310 */ /* 0x004e240000201800 */
[----:B0-----:R-:W-:-:S10]  /*6430*/  DADD R16, R52, R16 ;  /* 0x0000000034107229 */ /* 0x001fd40000000010 */
[----:B------:R-:W0:Y:S02]  /*6440*/  F2F.F32.F64 R17, R16 ;  /* 0x0000001000117310 */ /* 0x000e240000301000 */
[----:B0-----:R1:W-:Y:S04]  /*6450*/  STG.E desc[UR4][R30.64], R17 ;  /* 0x000000111e007986 */ /* 0x0013e8000c101904 */
[----:B------:R-:W2:Y:S01]  /*6460*/  LDG.E R20, desc[UR4][R28.64] ;  /* 0x000000041c147981 */ /* 0x000ea2000c1e1900 */
[----:B------:R-:W-:Y:S02]  /*6470*/  VIADD R5, R5, 0x1 ;  /* 0x0000000105057836 */ /* 0x000fe40000000000 */
[----:B------:R-:W-:Y:S02]  /*6480*/  VIADD R7, R7, 0x1 ;  /* 0x0000000107077836 */ /* 0x000fe40000000000 */
[----:B------:R-:W-:Y:S01]  /*6490*/  VIADD R10, R10, 0xffffffff ;  /* 0xffffffff0a0a7836 */ /* 0x000fe20000000000 */
[----:B------:R-:W-:Y:S01]  /*64a0*/  ISETP.NE.AND P0, PT, R5, RZ, PT ;  /* 0x000000ff0500720c */ /* 0x000fe20003f05270 */
[----:B------:R-:W-:-:S02]  /*64b0*/  VIADD R9, R9, 0x1 ;  /* 0x0000000109097836 */ /* 0x000fc40000000000 */
[----:B------:R-:W-:Y:S02]  /*64c0*/  VIADD R8, R8, 0x1 ;  /* 0x0000000108087836 */ /* 0x000fe40000000000 */
[----:B------:R-:W-:Y:S01]  /*64d0*/  VIADD R11, R11, 0xffffffff ;  /* 0xffffffff0b0b7836 */ /* 0x000fe20000000000 */
[----:B--2---:R-:W0:Y:S02]  /*64e0*/  F2F.F64.F32 R18, R20 ;  /* 0x0000001400127310 */ /* 0x004e240000201800 */
[----:B0-----:R-:W-:-:S10]  /*64f0*/  DADD R18, R50, R18 ;  /* 0x0000000032127229 */ /* 0x001fd40000000012 */
[----:B------:R-:W0:Y:S02]  /*6500*/  F2F.F32.F64 R19, R18 ;  /* 0x0000001200137310 */ /* 0x000e240000301000 */
[----:B0-----:R1:W-:Y:S01]  /*6510*/  STG.E desc[UR4][R28.64], R19 ;  /* 0x000000131c007986 */ /* 0x0013e2000c101904 */
[----:B------:R-:W-:Y:S05]  /*6520*/  @P0 BRA `(.L_x_3) ;  /* 0xffffffa000ac0947 */ /* 0x000fea000383ffff */
[----:B------:R-:W-:Y:S05]  /*6530*/  EXIT ;  /* 0x000000000000794d */ /* 0x000fea0003800000 */
        .weak           $__internal_0_$__cuda_sm20_div_rn_f64_full
        .type           $__internal_0_$__cuda_sm20_div_rn_f64_full,@function
        .size           $__internal_0_$__cuda_sm20_div_rn_f64_full,($__internal_1_$__cuda_sm20_sqrt_rn_f32_slowpath - $__internal_0_$__cuda_sm20_div_rn_f64_full)
$__internal_0_$__cuda_sm20_div_rn_f64_full:
[----:B------:R-:W-:Y:S01]  /*6540*/  IMAD.MOV.U32 R69, RZ, RZ, R15 ;  /* 0x000000ffff457224 */ /* 0x000fe200078e000f */
[C---:B------:R-:W-:Y:S01]  /*6550*/  LOP3.LUT R24, R27.reuse, 0x7ff00000, RZ, 0xc0, !PT ;  /* 0x7ff000001b187812 */ /* 0x040fe200078ec0ff */
[----:B------:R-:W-:Y:S01]  /*6560*/  IMAD.MOV.U32 R68, RZ, RZ, R22 ;  /* 0x000000ffff447224 */ /* 0x000fe200078e0016 */
[----:B------:R-:W-:Y:S01]  /*6570*/  LOP3.LUT R23, R27, 0x800fffff, RZ, 0xc0, !PT ;  /* 0x800fffff1b177812 */ /* 0x000fe200078ec0ff */
[----:B------:R-:W-:Y:S01]  /*6580*/  IMAD.MOV.U32 R19, RZ, RZ, 0x1ca00000 ;  /* 0x1ca00000ff137424 */ /* 0x000fe200078e00ff */
[C---:B------:R-:W-:Y:S01]  /*6590*/  FSETP.GEU.AND P0, PT, |R69|.reuse, 1.469367938527859385e-39, PT ;  /* 0x001000004500780b */ /* 0x040fe20003f0e200 */
[----:B------:R-:W-:Y:S01]  /*65a0*/  IMAD.MOV.U32 R72, RZ, RZ, 0x1 ;  /* 0x00000001ff487424 */ /* 0x000fe200078e00ff */
[----:B------:R-:W-:Y:S01]  /*65b0*/  LOP3.LUT R15, R69, 0x7ff00000, RZ, 0xc0, !PT ;  /* 0x7ff00000450f7812 */ /* 0x000fe200078ec0ff */
[----:B------:R-:W-:Y:S01]  /*65c0*/  BSSY.RECONVERGENT B1, `(.L_x_80) ;  /* 0x0000056000017945 */ /* 0x000fe20003800200 */
[----:B------:R-:W-:Y:S02]  /*65d0*/  LOP3.LUT R67, R23, 0x3ff00000, RZ, 0xfc, !PT ;  /* 0x3ff0000017437812 */ /* 0x000fe400078efcff */
[----:B------:R-:W-:-:S07]  /*65e0*/  MOV R66, R26 ;  /* 0x0000001a00427202 */ /* 0x000fce0000000f00 */
[----:B------:R-:W-:-:S04]  /*65f0*/  @!P0 LOP3.LUT R22, R27, 0x7ff00000, RZ, 0xc0, !PT ;  /* 0x7ff000001b168812 */ /* 0x000fc800078ec0ff */
[----:B------:R-:W-:-:S04]  /*6600*/  @!P0 ISETP.GE.U32.AND P1, PT, R15, R22, PT ;  /* 0x000000160f00820c */ /* 0x000fc80003f26070 */
[----:B------:R-:W-:Y:S02]  /*6610*/  @!P0 SEL R21, R19, 0x63400000, !P1 ;  /* 0x6340000013158807 */ /* 0x000fe40004800000 */
[----:B------:R-:W-:Y:S02]  /*6620*/  ISETP.GE.U32.AND P1, PT, R15, R24, PT ;  /* 0x000000180f00720c */ /* 0x000fe40003f26070 */
[----:B------:R-:W-:Y:S02]  /*6630*/  @!P0 LOP3.LUT R21, R21, 0x80000000, R69, 0xf8, !PT ;  /* 0x8000000015158812 */ /* 0x000fe400078ef845 */
[----:B------:R-:W-:Y:S02]  /*6640*/  SEL R22, R19, 0x63400000, !P1 ;  /* 0x6340000013167807 */ /* 0x000fe40004800000 */
[----:B------:R-:W-:Y:S02]  /*6650*/  FSETP.GEU.AND P1, PT, |R27|, 1.469367938527859385e-39, PT ;  /* 0x001000001b00780b */ /* 0x000fe40003f2e200 */
[----:B------:R-:W-:Y:S01]  /*6660*/  @!P0 LOP3.LUT R23, R21, 0x100000, RZ, 0xfc, !PT ;  /* 0x0010000015178812 */ /* 0x000fe200078efcff */
[----:B------:R-:W-:-:S10]  /*6670*/  IMAD.MOV.U32 R21, RZ, RZ, R15 ;  /* 0x000000ffff157224 */ /* 0x000fd400078e000f */
[----:B------:R-:W-:-:S06]  /*6680*/  @!P1 DMUL R66, R26, 8.98846567431157953865e+307 ;  /* 0x7fe000001a429828 */ /* 0x000fcc0000000000 */
[----:B------:R-:W0:Y:S04]  /*6690*/  MUFU.RCP64H R73, R67 ;  /* 0x0000004300497308 */ /* 0x000e280000001800 */
[----:B------:R-:W-:Y:S01]  /*66a0*/  @!P1 LOP3.LUT R24, R67, 0x7ff00000, RZ, 0xc0, !PT ;  /* 0x7ff0000043189812 */ /* 0x000fe200078ec0ff */
[----:B0-----:R-:W-:-:S08]  /*66b0*/  DFMA R70, R72, -R66, 1 ;  /* 0x3ff000004846742b */ /* 0x001fd00000000842 */
[----:B------:R-:W-:-:S08]  /*66c0*/  DFMA R70, R70, R70, R70 ;  /* 0x000000464646722b */ /* 0x000fd00000000046 */
[----:B------:R-:W-:Y:S01]  /*66d0*/  DFMA R70, R72, R70, R72 ;  /* 0x000000464846722b */ /* 0x000fe20000000048 */
[----:B------:R-:W-:Y:S01]  /*66e0*/  LOP3.LUT R73, R22, 0x800fffff, R69, 0xf8, !PT ;  /* 0x800fffff16497812 */ /* 0x000fe200078ef845 */
[----:B------:R-:W-:Y:S02]  /*66f0*/  IMAD.MOV.U32 R72, RZ, RZ, R68 ;  /* 0x000000ffff487224 */ /* 0x000fe400078e0044 */
[----:B------:R-:W-:-:S04]  /*6700*/  @!P0 IMAD.MOV.U32 R22, RZ, RZ, RZ ;  /* 0x000000ffff168224 */ /* 0x000fc800078e00ff */
[----:B------:R-:W-:Y:S02]  /*6710*/  DFMA R74, R70, -R66, 1 ;  /* 0x3ff00000464a742b */ /* 0x000fe40000000842 */
[----:B------:R-:W-:-:S06]  /*6720*/  @!P0 DFMA R72, R72, 2, -R22 ;  /* 0x400000004848882b */ /* 0x000fcc0000000816 */
[----:B------:R-:W-:-:S04]  /*6730*/  DFMA R74, R70, R74, R70 ;  /* 0x0000004a464a722b */ /* 0x000fc80000000046 */
[----:B------:R-:W-:-:S04]  /*6740*/  @!P0 LOP3.LUT R21, R73, 0x7ff00000, RZ, 0xc0, !PT ;  /* 0x7ff0000049158812 */ /* 0x000fc800078ec0ff */
[----:B------:R-:W-:-:S08]  /*6750*/  DMUL R22, R74, R72 ;  /* 0x000000484a167228 */ /* 0x000fd00000000000 */
[----:B------:R-:W-:-:S08]  /*6760*/  DFMA R70, R22, -R66, R72 ;  /* 0x800000421646722b */ /* 0x000fd00000000048 */
[----:B------:R-:W-:Y:S01]  /*6770*/  DFMA R70, R74, R70, R22 ;  /* 0x000000464a46722b */ /* 0x000fe20000000016 */
[----:B------:R-:W-:-:S05]  /*6780*/  VIADD R22, R21, 0xffffffff ;  /* 0xffffffff15167836 */ /* 0x000fca0000000000 */
[----:B------:R-:W-:Y:S01]  /*6790*/  ISETP.GT.U32.AND P0, PT, R22, 0x7feffffe, PT ;  /* 0x7feffffe1600780c */ /* 0x000fe20003f04070 */
[----:B------:R-:W-:-:S05]  /*67a0*/  VIADD R22, R24, 0xffffffff ;  /* 0xffffffff18167836 */ /* 0x000fca0000000000 */
[----:B------:R-:W-:-:S13]  /*67b0*/  ISETP.GT.U32.OR P0, PT, R22, 0x7feffffe, P0 ;  /* 0x7feffffe1600780c */ /* 0x000fda0000704470 */
[----:B------:R-:W-:Y:S05]  /*67c0*/  @P0 BRA `(.L_x_81) ;  /* 0x0000000000740947 */ /* 0x000fea0003800000 */
[----:B------:R-:W-:-:S04]  /*67d0*/  LOP3.LUT R22, R27, 0x7ff00000, RZ, 0xc0, !PT ;  /* 0x7ff000001b167812 */ /* 0x000fc800078ec0ff */
[CC--:B------:R-:W-:Y:S02]  /*67e0*/  VIADDMNMX R21, R15.reuse, -R22.reuse, 0xb9600000, !PT ;  /* 0xb96000000f157446 */ /* 0x0c0fe40007800916 */
[----:B------:R-:W-:Y:S02]  /*67f0*/  ISETP.GE.U32.AND P0, PT, R15, R22, PT ;  /* 0x000000160f00720c */ /* 0x000fe40003f06070 */
[----:B------:R-:W-:Y:S02]  /*6800*/  VIMNMX R15, PT, PT, R21, 0x46a00000, PT ;  /* 0x46a00000150f7848 */ /* 0x000fe40003fe0100 */
[----:B------:R-:W-:-:S05]  /*6810*/  SEL R22, R19, 0x63400000, !P0 ;  /* 0x6340000013167807 */ /* 0x000fca0004000000 */
[----:B------:R-:W-:Y:S02]  /*6820*/  IMAD.IADD R15, R15, 0x1, -R22 ;  /* 0x000000010f0f7824 */ /* 0x000fe400078e0a16 */
[----:B------:R-:W-:Y:S02]  /*6830*/  IMAD.MOV.U32 R22, RZ, RZ, RZ ;  /* 0x000000ffff167224 */ /* 0x000fe400078e00ff */
[----:B------:R-:W-:-:S06]  /*6840*/  VIADD R23, R15, 0x7fe00000 ;  /* 0x7fe000000f177836 */ /* 0x000fcc0000000000 */
[----:B------:R-:W-:-:S10]  /*6850*/  DMUL R74, R70, R22 ;  /* 0x00000016464a7228 */ /* 0x000fd40000000000 */
[----:B------:R-:W-:-:S13]  /*6860*/  FSETP.GTU.AND P0, PT, |R75|, 1.469367938527859385e-39, PT ;  /* 0x001000004b00780b */ /* 0x000fda0003f0c200 */
[----:B------:R-:W-:Y:S05]  /*6870*/  @P0 BRA `(.L_x_82) ;  /* 0x0000000000a80947 */ /* 0x000fea0003800000 */
[----:B------:R-:W-:Y:S01]  /*6880*/  DFMA R66, R70, -R66, R72 ;  /* 0x800000424642722b */ /* 0x000fe20000000048 */
[----:B------:R-:W-:-:S09]  /*6890*/  IMAD.MOV.U32 R22, RZ, RZ, RZ ;  /* 0x000000ffff167224 */ /* 0x000fd200078e00ff */
[C---:B------:R-:W-:Y:S02]  /*68a0*/  FSETP.NEU.AND P0, PT, R67.reuse, RZ, PT ;  /* 0x000000ff4300720b */ /* 0x040fe40003f0d000 */
[----:B------:R-:W-:-:S04]  /*68b0*/  LOP3.LUT R19, R67, 0x80000000, R27, 0x48, !PT ;  /* 0x8000000043137812 */ /* 0x000fc800078e481b */
[----:B------:R-:W-:-:S07]  /*68c0*/  LOP3.LUT R23, R19, R23, RZ, 0xfc, !PT ;  /* 0x0000001713177212 */ /* 0x000fce00078efcff */
[----:B------:R-:W-:Y:S05]  /*68d0*/  @!P0 BRA `(.L_x_82) ;  /* 0x0000000000908947 */ /* 0x000fea0003800000 */
[----:B------:R-:W-:Y:S01]  /*68e0*/  IMAD.MOV R25, RZ, RZ, -R15 ;  /* 0x000000ffff197224 */ /* 0x000fe200078e0a0f */
[----:B------:R-:W-:Y:S01]  /*68f0*/  DMUL.RP R22, R70, R22 ;  /* 0x0000001646167228 */ /* 0x000fe20000008000 */
[----:B------:R-:W-:Y:S01]  /*6900*/  IMAD.MOV.U32 R24, RZ, RZ, RZ ;  /* 0x000000ffff187224 */ /* 0x000fe200078e00ff */
[----:B------:R-:W-:-:S05]  /*6910*/  IADD3 R15, PT, PT, -R15, -0x43300000, RZ ;  /* 0xbcd000000f0f7810 */ /* 0x000fca0007ffe1ff */
[----:B------:R-:W-:-:S03]  /*6920*/  DFMA R24, R74, -R24, R70 ;  /* 0x800000184a18722b */ /* 0x000fc60000000046 */
[----:B------:R-:W-:-:S07]  /*6930*/  LOP3.LUT R19, R23, R19, RZ, 0x3c, !PT ;  /* 0x0000001317137212 */ /* 0x000fce00078e3cff */
[----:B------:R-:W-:-:S04]  /*6940*/  FSETP.NEU.AND P0, PT, |R25|, R15, PT ;  /* 0x0000000f1900720b */ /* 0x000fc80003f0d200 */
[----:B------:R-:W-:Y:S02]  /*6950*/  FSEL R22, R22, R74, !P0 ;  /* 0x0000004a16167208 */ /* 0x000fe40004000000 */
[----:B------:R-:W-:-:S03]  /*6960*/  FSEL R23, R19, R75, !P0 ;  /* 0x0000004b13177208 */ /* 0x000fc60004000000 */
[----:B------:R-:W-:Y:S02]  /*6970*/  IMAD.MOV.U32 R74, RZ, RZ, R22 ;  /* 0x000000ffff4a7224 */ /* 0x000fe400078e0016 */
[----:B------:R-:W-:Y:S01]  /*6980*/  IMAD.MOV.U32 R75, RZ, RZ, R23 ;  /* 0x000000ffff4b7224 */ /* 0x000fe200078e0017 */
[----:B------:R-:W-:Y:S06]  /*6990*/  BRA `(.L_x_82) ;  /* 0x0000000000607947 */ /* 0x000fec0003800000 */
.L_x_81:
[----:B------:R-:W-:-:S14]  /*69a0*/  DSETP.NAN.AND P0, PT, R68, R68, PT ;  /* 0x000000444400722a */ /* 0x000fdc0003f08000 */
[----:B------:R-:W-:Y:S05]  /*69b0*/  @P0 BRA `(.L_x_83) ;  /* 0x00000000004c0947 */ /* 0x000fea0003800000 */
[----:B------:R-:W-:-:S14]  /*69c0*/  DSETP.NAN.AND P0, PT, R26, R26, PT ;  /* 0x0000001a1a00722a */ /* 0x000fdc0003f08000 */
[----:B------:R-:W-:Y:S05]  /*69d0*/  @P0 BRA `(.L_x_84) ;  /* 0x0000000000340947 */ /* 0x000fea0003800000 */
[----:B------:R-:W-:Y:S01]  /*69e0*/  ISETP.NE.AND P0, PT, R21, R24, PT ;  /* 0x000000181500720c */ /* 0x000fe20003f05270 */
[----:B------:R-:W-:Y:S02]  /*69f0*/  IMAD.MOV.U32 R74, RZ, RZ, 0x0 ;  /* 0x00000000ff4a7424 */ /* 0x000fe400078e00ff */
[----:B------:R-:W-:-:S10]  /*6a00*/  IMAD.MOV.U32 R75, RZ, RZ, -0x80000 ;  /* 0xfff80000ff4b7424 */ /* 0x000fd400078e00ff */
[----:B------:R-:W-:Y:S05]  /*6a10*/  @!P0 BRA `(.L_x_82) ;  /* 0x0000000000408947 */ /* 0x000fea0003800000 */
[----:B------:R-:W-:Y:S02]  /*6a20*/  ISETP.NE.AND P0, PT, R21, 0x7ff00000, PT ;  /* 0x7ff000001500780c */ /* 0x000fe40003f05270 */
[----:B------:R-:W-:Y:S02]  /*6a30*/  LOP3.LUT R15, R69, 0x80000000, R27, 0x48, !PT ;  /* 0x80000000450f7812 */ /* 0x000fe400078e481b */
[----:B------:R-:W-:-:S13]  /*6a40*/  ISETP.EQ.OR P0, PT, R24, RZ, !P0 ;  /* 0x000000ff1800720c */ /* 0x000fda0004702670 */
[----:B------:R-:W-:Y:S01]  /*6a50*/  @P0 LOP3.LUT R19, R15, 0x7ff00000, RZ, 0xfc, !PT ;  /* 0x7ff000000f130812 */ /* 0x000fe200078efcff */
[----:B------:R-:W-:Y:S02]  /*6a60*/  @!P0 IMAD.MOV.U32 R74, RZ, RZ, RZ ;  /* 0x000000ffff4a8224 */ /* 0x000fe400078e00ff */
[----:B------:R-:W-:Y:S02]  /*6a70*/  @!P0 IMAD.MOV.U32 R75, RZ, RZ, R15 ;  /* 0x000000ffff4b8224 */ /* 0x000fe400078e000f */
[----:B------:R-:W-:Y:S02]  /*6a80*/  @P0 IMAD.MOV.U32 R74, RZ, RZ, RZ ;  /* 0x000000ffff4a0224 */ /* 0x000fe400078e00ff */
[----:B------:R-:W-:Y:S01]  /*6a90*/  @P0 IMAD.MOV.U32 R75, RZ, RZ, R19 ;  /* 0x000000ffff4b0224 */ /* 0x000fe200078e0013 */
[----:B------:R-:W-:Y:S06]  /*6aa0*/  BRA `(.L_x_82) ;  /* 0x00000000001c7947 */ /* 0x000fec0003800000 */
.L_x_84:
[----:B------:R-:W-:Y:S01]  /*6ab0*/  LOP3.LUT R15, R27, 0x80000, RZ, 0xfc, !PT ;  /* 0x000800001b0f7812 */ /* 0x000fe200078efcff */
[----:B------:R-:W-:-:S03]  /*6ac0*/  IMAD.MOV.U32 R74, RZ, RZ, R26 ;  /* 0x000000ffff4a7224 */ /* 0x000fc600078e001a */
[----:B------:R-:W-:Y:S01]  /*6ad0*/  MOV R75, R15 ;  /* 0x0000000f004b7202 */ /* 0x000fe20000000f00 */
[----:B------:R-:W-:Y:S06]  /*6ae0*/  BRA `(.L_x_82) ;  /* 0x00000000000c7947 */ /* 0x000fec0003800000 */
.L_x_83:
[----:B------:R-:W-:Y:S01]  /*6af0*/  LOP3.LUT R15, R69, 0x80000, RZ, 0xfc, !PT ;  /* 0x00080000450f7812 */ /* 0x000fe200078efcff */
[----:B------:R-:W-:-:S04]  /*6b00*/  IMAD.MOV.U32 R74, RZ, RZ, R68 ;  /* 0x000000ffff4a7224 */ /* 0x000fc800078e0044 */
[----:B------:R-:W-:-:S07]  /*6b10*/  IMAD.MOV.U32 R75, RZ, RZ, R15 ;  /* 0x000000ffff4b7224 */ /* 0x000fce00078e000f */
.L_x_82:
[----:B------:R-:W-:Y:S05]  /*6b20*/  BSYNC.RECONVERGENT B1 ;  /* 0x0000000000017941 */ /* 0x000fea0003800200 */
.L_x_80:
[----:B------:R-:W-:Y:S02]  /*6b30*/  IMAD.MOV.U32 R19, RZ, RZ, 0x0 ;  /* 0x00000000ff137424 */ /* 0x000fe400078e00ff */
[----:B------:R-:W-:Y:S02]  /*6b40*/  IMAD.MOV.U32 R22, RZ, RZ, R74 ;  /* 0x000000ffff167224 */ /* 0x000fe400078e004a */
[----:B------:R-:W-:Y:S01]  /*6b50*/  IMAD.MOV.U32 R15, RZ, RZ, R75 ;  /* 0x000000ffff0f7224 */ /* 0x000fe200078e004b */
[----:B------:R-:W-:Y:S06]  /*6b60*/  RET.REL.NODEC R18 `(unitary) ;  /* 0xffffff9412247950 */ /* 0x000fec0003c3ffff */
        .weak           $__internal_1_$__cuda_sm20_sqrt_rn_f32_slowpath
        .type           $__internal_1_$__cuda_sm20_sqrt_rn_f32_slowpath,@function
        .size           $__internal_1_$__cuda_sm20_sqrt_rn_f32_slowpath,($__internal_2_$__cuda_sm3x_div_rn_noftz_f32_slowpath - $__internal_1_$__cuda_sm20_sqrt_rn_f32_slowpath)
$__internal_1_$__cuda_sm20_sqrt_rn_f32_slowpath:
[----:B------:R-:W-:-:S13]  /*6b70*/  LOP3.LUT P0, RZ, R13, 0x7fffffff, RZ, 0xc0, !PT ;  /* 0x7fffffff0dff7812 */ /* 0x000fda000780c0ff */
[----:B------:R-:W-:Y:S01]  /*6b80*/  @!P0 IMAD.MOV.U32 R16, RZ, RZ, R13 ;  /* 0x000000ffff108224 */ /* 0x000fe200078e000d */
[----:B------:R-:W-:Y:S06]  /*6b90*/  @!P0 BRA `(.L_x_85) ;  /* 0x0000000000448947 */ /* 0x000fec0003800000 */
[----:B------:R-:W-:-:S13]  /*6ba0*/  FSETP.GEU.FTZ.AND P0, PT, R13, RZ, PT ;  /* 0x000000ff0d00720b */ /* 0x000fda0003f1e000 */
[----:B------:R-:W-:Y:S01]  /*6bb0*/  @!P0 IMAD.MOV.U32 R16, RZ, RZ, 0x7fffffff ;  /* 0x7fffffffff108424 */ /* 0x000fe200078e00ff */
[----:B------:R-:W-:Y:S06]  /*6bc0*/  @!P0 BRA `(.L_x_85) ;  /* 0x0000000000388947 */ /* 0x000fec0003800000 */
[----:B------:R-:W-:-:S13]  /*6bd0*/  FSETP.GTU.FTZ.AND P0, PT, |R13|, +INF , PT ;  /* 0x7f8000000d00780b */ /* 0x000fda0003f1c200 */
[----:B------:R-:W-:Y:S01]  /*6be0*/  @P0 FADD.FTZ R16, R13, 1 ;  /* 0x3f8000000d100421 */ /* 0x000fe20000010000 */
[----:B------:R-:W-:Y:S06]  /*6bf0*/  @P0 BRA `(.L_x_85) ;  /* 0x00000000002c0947 */ /* 0x000fec0003800000 */
[----:B------:R-:W-:-:S13]  /*6c00*/  FSETP.NEU.FTZ.AND P0, PT, |R13|, +INF , PT ;  /* 0x7f8000000d00780b */ /* 0x000fda0003f1d200 */
[----:B------:R-:W-:Y:S01]  /*6c10*/  @!P0 IMAD.MOV.U32 R16, RZ, RZ, R13 ;  /* 0x000000ffff108224 */ /* 0x000fe200078e000d */
[----:B------:R-:W-:Y:S06]  /*6c20*/  @!P0 BRA `(.L_x_85) ;  /* 0x0000000000208947 */ /* 0x000fec0003800000 */
[----:B------:R-:W-:-:S04]  /*6c30*/  FFMA R13, R13, 1.84467440737095516160e+19, RZ ;  /* 0x5f8000000d0d7823 */ /* 0x000fc800000000ff */
[----:B------:R-:W0:Y:S02]  /*6c40*/  MUFU.RSQ R16, R13 ;  /* 0x0000000d00107308 */ /* 0x000e240000001400 */
[----:B0-----:R-:W-:Y:S01]  /*6c50*/  FMUL.FTZ R18, R13, R16 ;  /* 0x000000100d127220 */ /* 0x001fe20000410000 */
[----:B------:R-:W-:-:S03]  /*6c60*/  FMUL.FTZ R16, R16, 0.5 ;  /* 0x3f00000010107820 */ /* 0x000fc60000410000 */
[----:B------:R-:W-:-:S04]  /*6c70*/  FADD.FTZ R17, -R18, -RZ ;  /* 0x800000ff12117221 */ /* 0x000fc80000010100 */
[----:B------:R-:W-:-:S04]  /*6c80*/  FFMA R17, R18, R17, R13 ;  /* 0x0000001112117223 */ /* 0x000fc8000000000d */
[----:B------:R-:W-:-:S04]  /*6c90*/  FFMA R16, R17, R16, R18 ;  /* 0x0000001011107223 */ /* 0x000fc80000000012 */
[----:B------:R-:W-:-:S07]  /*6ca0*/  FMUL.FTZ R16, R16, 2.3283064365386962891e-10 ;  /* 0x2f80000010107820 */ /* 0x000fce0000410000 */
.L_x_85:
[----:B------:R-:W-:Y:S02]  /*6cb0*/  IMAD.MOV.U32 R13, RZ, RZ, R16 ;  /* 0x000000ffff0d7224 */ /* 0x000fe400078e0010 */
[----:B------:R-:W-:Y:S02]  /*6cc0*/  IMAD.MOV.U32 R16, RZ, RZ, R19 ;  /* 0x000000ffff107224 */ /* 0x000fe400078e0013 */
[----:B------:R-:W-:-:S04]  /*6cd0*/  IMAD.MOV.U32 R17, RZ, RZ, 0x0 ;  /* 0x00000000ff117424 */ /* 0x000fc800078e00ff */
[----:B------:R-:W-:Y:S05]  /*6ce0*/  RET.REL.NODEC R16 `(unitary) ;  /* 0xffffff9010c47950 */ /* 0x000fea0003c3ffff */
        .weak           $__internal_2_$__cuda_sm3x_div_rn_noftz_f32_slowpath
        .type           $__internal_2_$__cuda_sm3x_div_rn_noftz_f32_slowpath,@function
        .size           $__internal_2_$__cuda_sm3x_div_rn_noftz_f32_slowpath,($unitary$__internal_lgamma_pos - $__internal_2_$__cuda_sm3x_div_rn_noftz_f32_slowpath)
$__internal_2_$__cuda_sm3x_div_rn_noftz_f32_slowpath:
[--C-:B------:R-:W-:Y:S01]  /*6cf0*/  SHF.R.U32.HI R25, RZ, 0x17, R56.reuse ;  /* 0x00000017ff197819 */ /* 0x100fe20000011638 */
[----:B------:R-:W-:Y:S01]  /*6d00*/  BSSY.RECONVERGENT B1, `(.L_x_86) ;  /* 0x0000063000017945 */ /* 0x000fe20003800200 */
[----:B------:R-:W-:Y:S01]  /*6d10*/  SHF.R.U32.HI R52, RZ, 0x17, R15 ;  /* 0x00000017ff347819 */ /* 0x000fe2000001160f */
[----:B------:R-:W-:Y:S01]  /*6d20*/  IMAD.MOV.U32 R58, RZ, RZ, R56 ;  /* 0x000000ffff3a7224 */ /* 0x000fe200078e0038 */
[----:B------:R-:W-:Y:S02]  /*6d30*/  LOP3.LUT R25, R25, 0xff, RZ, 0xc0, !PT ;  /* 0x000000ff19197812 */ /* 0x000fe400078ec0ff */
[----:B------:R-:W-:-:S03]  /*6d40*/  LOP3.LUT R60, R52, 0xff, RZ, 0xc0, !PT ;  /* 0x000000ff343c7812 */ /* 0x000fc600078ec0ff */
[----:B------:R-:W-:Y:S02]  /*6d50*/  VIADD R57, R25, 0xffffffff ;  /* 0xffffffff19397836 */ /* 0x000fe40000000000 */
[----:B------:R-:W-:-:S03]  /*6d60*/  VIADD R53, R60, 0xffffffff ;  /* 0xffffffff3c357836 */ /* 0x000fc60000000000 */
[----:B------:R-:W-:-:S04]  /*6d70*/  ISETP.GT.U32.AND P2, PT, R57, 0xfd, PT ;  /* 0x000000fd3900780c */ /* 0x000fc80003f44070 */
[----:B------:R-:W-:-:S13]  /*6d80*/  ISETP.GT.U32.OR P2, PT, R53, 0xfd, P2 ;  /* 0x000000fd3500780c */ /* 0x000fda0001744470 */
[----:B------:R-:W-:Y:S01]  /*6d90*/  @!P2 IMAD.MOV.U32 R52, RZ, RZ, RZ ;  /* 0x000000ffff34a224 */ /* 0x000fe200078e00ff */
[----:B------:R-:W-:Y:S06]  /*6da0*/  @!P2 BRA `(.L_x_87) ;  /* 0x00000000005ca947 */ /* 0x000fec0003800000 */
[----:B------:R-:W-:Y:S02]  /*6db0*/  FSETP.GTU.FTZ.AND P2, PT, |R15|, +INF , PT ;  /* 0x7f8000000f00780b */ /* 0x000fe40003f5c200 */
[----:B------:R-:W-:-:S04]  /*6dc0*/  FSETP.GTU.FTZ.AND P3, PT, |R56|, +INF , PT ;  /* 0x7f8000003800780b */ /* 0x000fc80003f7c200 */
[----:B------:R-:W-:-:S13]  /*6dd0*/  PLOP3.LUT P2, PT, P2, P3, PT, 0xf8, 0x8f ;  /* 0x00000000008f781c */ /* 0x000fda0001747f70 */
[----:B------:R-:W-:Y:S05]  /*6de0*/  @P2 BRA `(.L_x_88) ;  /* 0x00000004004c2947 */ /* 0x000fea0003800000 */
[----:B------:R-:W-:-:S13]  /*6df0*/  LOP3.LUT P2, RZ, R58, 0x7fffffff, R15, 0xc8, !PT ;  /* 0x7fffffff3aff7812 */ /* 0x000fda000784c80f */
[----:B------:R-:W-:Y:S05]  /*6e00*/  @!P2 BRA `(.L_x_89) ;  /* 0x00000004003ca947 */ /* 0x000fea0003800000 */
[C---:B------:R-:W-:Y:S02]  /*6e10*/  FSETP.NEU.FTZ.AND P5, PT, |R15|.reuse, +INF , PT ;  /* 0x7f8000000f00780b */ /* 0x040fe40003fbd200 */
[----:B------:R-:W-:Y:S02]  /*6e20*/  FSETP.NEU.FTZ.AND P3, PT, |R56|, +INF , PT ;  /* 0x7f8000003800780b */ /* 0x000fe40003f7d200 */
[----:B------:R-:W-:-:S11]  /*6e30*/  FSETP.NEU.FTZ.AND P2, PT, |R15|, +INF , PT ;  /* 0x7f8000000f00780b */ /* 0x000fd60003f5d200 */
[----:B------:R-:W-:Y:S05]  /*6e40*/  @!P3 BRA !P5, `(.L_x_89) ;  /* 0x00000004002cb947 */ /* 0x000fea0006800000 */
[----:B------:R-:W-:-:S04]  /*6e50*/  LOP3.LUT P5, RZ, R15, 0x7fffffff, RZ, 0xc0, !PT ;  /* 0x7fffffff0fff7812 */ /* 0x000fc800078ac0ff */
[----:B------:R-:W-:-:S13]  /*6e60*/  PLOP3.LUT P5, PT, P3, P5, PT, 0x2f, 0xf2 ;  /* 0x0000000000f2781c */ /* 0x000fda0001faa577 */
[----:B------:R-:W-:Y:S05]  /*6e70*/  @P5 BRA `(.L_x_90) ;  /* 0x0000000400185947 */ /* 0x000fea0003800000 */
[----:B------:R-:W-:-:S04]  /*6e80*/  LOP3.LUT P3, RZ, R58, 0x7fffffff, RZ, 0xc0, !PT ;  /* 0x7fffffff3aff7812 */ /* 0x000fc8000786c0ff */
[----:B------:R-:W-:-:S13]  /*6e90*/  PLOP3.LUT P2, PT, P2, P3, PT, 0x2f, 0xf2 ;  /* 0x0000000000f2781c */ /* 0x000fda0001746577 */
[----:B------:R-:W-:Y:S05]  /*6ea0*/  @P2 BRA `(.L_x_91) ;  /* 0x0000000400002947 */ /* 0x000fea0003800000 */
[----:B------:R-:W-:Y:S02]  /*6eb0*/  ISETP.GE.AND P2, PT, R53, RZ, PT ;  /* 0x000000ff3500720c */ /* 0x000fe40003f46270 */
[----:B------:R-:W-:-:S11]  /*6ec0*/  ISETP.GE.AND P3, PT, R57, RZ, PT ;  /* 0x000000ff3900720c */ /* 0x000fd60003f66270 */
[----:B------:R-:W-:Y:S02]  /*6ed0*/  @P2 IMAD.MOV.U32 R52, RZ, RZ, RZ ;  /* 0x000000ffff342224 */ /* 0x000fe400078e00ff */
[----:B------:R-:W-:Y:S01]  /*6ee0*/  @!P2 FFMA R15, R15, 1.84467440737095516160e+19, RZ ;  /* 0x5f8000000f0fa823 */ /* 0x000fe200000000ff */
[----:B------:R-:W-:Y:S02]  /*6ef0*/  @!P2 IMAD.MOV.U32 R52, RZ, RZ, -0x40 ;  /* 0xffffffc0ff34a424 */ /* 0x000fe400078e00ff */
[----:B------:R-:W-:Y:S02]  /*6f00*/  @!P3 FFMA R58, R56, 1.84467440737095516160e+19, RZ ;  /* 0x5f800000383ab823 */ /* 0x000fe400000000ff */
[----:B------:R-:W-:-:S07]  /*6f10*/  @!P3 VIADD R52, R52, 0x40 ;  /* 0x000000403434b836 */ /* 0x000fce0000000000 */
.L_x_87:
[----:B------:R-:W-:Y:S01]  /*6f20*/  LEA R53, R25, 0xc0800000, 0x17 ;  /* 0xc080000019357811 */ /* 0x000fe200078eb8ff */
[----:B------:R-:W-:Y:S01]  /*6f30*/  VIADD R60, R60, 0xffffff81 ;  /* 0xffffff813c3c7836 */ /* 0x000fe20000000000 */
[----:B------:R-:W-:Y:S03]  /*6f40*/  BSSY.RECONVERGENT B2, `(.L_x_92) ;  /* 0x0000035000027945 */ /* 0x000fe60003800200 */
[----:B------:R-:W-:Y:S02]  /*6f50*/  IMAD.IADD R57, R58, 0x1, -R53 ;  /* 0x000000013a397824 */ /* 0x000fe400078e0a35 */
[C---:B------:R-:W-:Y:S02]  /*6f60*/  IMAD R15, R60.reuse, -0x800000, R15 ;  /* 0xff8000003c0f7824 */ /* 0x040fe400078e020f */
[----:B------:R0:W1:Y:S01]  /*6f70*/  MUFU.RCP R58, R57 ;  /* 0x00000039003a7308 */ /* 0x0000620000001000 */
[----:B------:R-:W-:Y:S01]  /*6f80*/  FADD.FTZ R62, -R57, -RZ ;  /* 0x800000ff393e7221 */ /* 0x000fe20000010100 */
[----:B0-----:R-:W-:-:S05]  /*6f90*/  IADD3 R57, PT, PT, R60, 0x7f, -R25 ;  /* 0x0000007f3c397810 */ /* 0x001fca0007ffe819 */
[----:B------:R-:W-:Y:S02]  /*6fa0*/  IMAD.IADD R52, R57, 0x1, R52 ;  /* 0x0000000139347824 */ /* 0x000fe400078e0234 */
[----:B-1----:R-:W-:-:S04]  /*6fb0*/  FFMA R53, R58, R62, 1 ;  /* 0x3f8000003a357423 */ /* 0x002fc8000000003e */
[----:B------:R-:W-:-:S04]  /*6fc0*/  FFMA R58, R58, R53, R58 ;  /* 0x000000353a3a7223 */ /* 0x000fc8000000003a */
[----:B------:R-:W-:-:S04]  /*6fd0*/  FFMA R53, R15, R58, RZ ;  /* 0x0000003a0f357223 */ /* 0x000fc800000000ff */
[----:B------:R-:W-:-:S04]  /*6fe0*/  FFMA R59, R62, R53, R15 ;  /* 0x000000353e3b7223 */ /* 0x000fc8000000000f */
[----:B------:R-:W-:-:S04]  /*6ff0*/  FFMA R53, R58, R59, R53 ;  /* 0x0000003b3a357223 */ /* 0x000fc80000000035 */
[----:B------:R-:W-:-:S04]  /*7000*/  FFMA R62, R62, R53, R15 ;  /* 0x000000353e3e7223 */ /* 0x000fc8000000000f */
[----:B------:R-:W-:-:S05]  /*7010*/  FFMA R15, R58, R62, R53 ;  /* 0x0000003e3a0f7223 */ /* 0x000fca0000000035 */
[----:B------:R-:W-:-:S04]  /*7020*/  SHF.R.U32.HI R25, RZ, 0x17, R15 ;  /* 0x00000017ff197819 */ /* 0x000fc8000001160f */
[----:B------:R-:W-:-:S04]  /*7030*/  LOP3.LUT R25, R25, 0xff, RZ, 0xc0, !PT ;  /* 0x000000ff19197812 */ /* 0x000fc800078ec0ff */
[----:B------:R-:W-:-:S05]  /*7040*/  IADD3 R59, PT, PT, R25, R52, RZ ;  /* 0x00000034193b7210 */ /* 0x000fca0007ffe0ff */
[----:B------:R-:W-:-:S05]  /*7050*/  VIADD R25, R59, 0xffffffff ;  /* 0xffffffff3b197836 */ /* 0x000fca0000000000 */
[----:B------:R-:W-:-:S13]  /*7060*/  ISETP.GE.U32.AND P2, PT, R25, 0xfe, PT ;  /* 0x000000fe1900780c */ /* 0x000fda0003f46070 */
[----:B------:R-:W-:Y:S05]  /*7070*/  @!P2 BRA `(.L_x_93) ;  /* 0x000000000080a947 */ /* 0x000fea0003800000 */
[----:B------:R-:W-:-:S13]  /*7080*/  ISETP.GT.AND P2, PT, R59, 0xfe, PT ;  /* 0x000000fe3b00780c */ /* 0x000fda0003f44270 */
[----:B------:R-:W-:Y:S05]  /*7090*/  @P2 BRA `(.L_x_94) ;  /* 0x00000000006c2947 */ /* 0x000fea0003800000 */
[----:B------:R-:W-:-:S13]  /*70a0*/  ISETP.GE.AND P2, PT, R59, 0x1, PT ;  /* 0x000000013b00780c */ /* 0x000fda0003f46270 */
[----:B------:R-:W-:Y:S05]  /*70b0*/  @P2 BRA `(.L_x_95) ;  /* 0x0000000000742947 */ /* 0x000fea0003800000 */
[----:B------:R-:W-:Y:S02]  /*70c0*/  ISETP.GE.AND P2, PT, R59, -0x18, PT ;  /* 0xffffffe83b00780c */ /* 0x000fe40003f46270 */
[----:B------:R-:W-:-:S11]  /*70d0*/  LOP3.LUT R15, R15, 0x80000000, RZ, 0xc0, !PT ;  /* 0x800000000f0f7812 */ /* 0x000fd600078ec0ff */
[----:B------:R-:W-:Y:S05]  /*70e0*/  @!P2 BRA `(.L_x_95) ;  /* 0x000000000068a947 */ /* 0x000fea0003800000 */
[CC--:B------:R-:W-:Y:S01]  /*70f0*/  FFMA.RZ R25, R58.reuse, R62.reuse, R53 ;  /* 0x0000003e3a197223 */ /* 0x0c0fe2000000c035 */
[----:B------:R-:W-:Y:S01]  /*7100*/  IMAD.MOV R57, RZ, RZ, -R59 ;  /* 0x000000ffff397224 */ /* 0x000fe200078e0a3b */
[C---:B------:R-:W-:Y:S02]  /*7110*/  ISETP.NE.AND P2, PT, R59.reuse, RZ, PT ;  /* 0x000000ff3b00720c */ /* 0x040fe40003f45270 */
[----:B------:R-:W-:Y:S02]  /*7120*/  ISETP.NE.AND P3, PT, R59, RZ, PT ;  /* 0x000000ff3b00720c */ /* 0x000fe40003f65270 */
[----:B------:R-:W-:Y:S01]  /*7130*/  LOP3.LUT R52, R25, 0x7fffff, RZ, 0xc0, !PT ;  /* 0x007fffff19347812 */ /* 0x000fe200078ec0ff */
[CCC-:B------:R-:W-:Y:S01]  /*7140*/  FFMA.RP R25, R58.reuse, R62.reuse, R53.reuse ;  /* 0x0000003e3a197223 */ /* 0x1c0fe20000008035 */
[----:B------:R-:W-:Y:S01]  /*7150*/  FFMA.RM R58, R58, R62, R53 ;  /* 0x0000003e3a3a7223 */ /* 0x000fe20000004035 */
[----:B------:R-:W-:Y:S01]  /*7160*/  VIADD R53, R59, 0x20 ;  /* 0x000000203b357836 */ /* 0x000fe20000000000 */
[----:B------:R-:W-:-:S02]  /*7170*/  LOP3.LUT R52, R52, 0x800000, RZ, 0xfc, !PT ;  /* 0x0080000034347812 */ /* 0x000fc400078efcff */
[----:B------:R-:W-:Y:S02]  /*7180*/  SEL R57, R57, RZ, P2 ;  /* 0x000000ff39397207 */ /* 0x000fe40001000000 */
[----:B------:R-:W-:Y:S02]  /*7190*/  SHF.L.U32 R53, R52, R53, RZ ;  /* 0x0000003534357219 */ /* 0x000fe400000006ff */
[----:B------:R-:W-:Y:S02]  /*71a0*/  FSETP.NEU.FTZ.AND P2, PT, R25, R58, PT ;  /* 0x0000003a1900720b */ /* 0x000fe40003f5d000 */
[----:B------:R-:W-:Y:S02]  /*71b0*/  ISETP.NE.AND P3, PT, R53, RZ, P3 ;  /* 0x000000ff3500720c */ /* 0x000fe40001f65270 */
[----:B------:R-:W-:Y:S02]  /*71c0*/  SHF.R.U32.HI R57, RZ, R57, R52 ;  /* 0x00000039ff397219 */ /* 0x000fe40000011634 */
[----:B------:R-:W-:-:S02]  /*71d0*/  PLOP3.LUT P2, PT, P2, P3, PT, 0xf8, 0x8f ;  /* 0x00000000008f781c */ /* 0x000fc40001747f70 */
[----:B------:R-:W-:Y:S02]  /*71e0*/  SHF.R.U32.HI R52, RZ, 0x1, R57 ;  /* 0x00000001ff347819 */ /* 0x000fe40000011639 */
[----:B------:R-:W-:-:S04]  /*71f0*/  SEL R25, RZ, 0x1, !P2 ;  /* 0x00000001ff197807 */ /* 0x000fc80005000000 */
[----:B------:R-:W-:-:S04]  /*7200*/  LOP3.LUT R58, R25, 0x1, R52, 0xf8, !PT ;  /* 0x00000001193a7812 */ /* 0x000fc800078ef834 */
[----:B------:R-:W-:-:S05]  /*7210*/  LOP3.LUT R57, R58, R57, RZ, 0xc0, !PT ;  /* 0x000000393a397212 */ /* 0x000fca00078ec0ff */
[----:B------:R-:W-:-:S05]  /*7220*/  IMAD.IADD R52, R52, 0x1, R57 ;  /* 0x0000000134347824 */ /* 0x000fca00078e0239 */
[----:B------:R-:W-:Y:S01]  /*7230*/  LOP3.LUT R15, R52, R15, RZ, 0xfc, !PT ;  /* 0x0000000f340f7212 */ /* 0x000fe200078efcff */
[----:B------:R-:W-:Y:S06]  /*7240*/  BRA `(.L_x_95) ;  /* 0x0000000000107947 */ /* 0x000fec0003800000 */
.L_x_94:
[----:B------:R-:W-:-:S04]  /*7250*/  LOP3.LUT R15, R15, 0x80000000, RZ, 0xc0, !PT ;  /* 0x800000000f0f7812 */ /* 0x000fc800078ec0ff */
[----:B------:R-:W-:Y:S01]  /*7260*/  LOP3.LUT R15, R15, 0x7f800000, RZ, 0xfc, !PT ;  /* 0x7f8000000f0f7812 */ /* 0x000fe200078efcff */
[----:B------:R-:W-:Y:S06]  /*7270*/  BRA `(.L_x_95) ;  /* 0x0000000000047947 */ /* 0x000fec0003800000 */
.L_x_93:
[----:B------:R-:W-:-:S07]  /*7280*/  IMAD R15, R52, 0x800000, R15 ;  /* 0x00800000340f7824 */ /* 0x000fce00078e020f */
.L_x_95:
[----:B------:R-:W-:Y:S05]  /*7290*/  BSYNC.RECONVERGENT B2 ;  /* 0x0000000000027941 */ /* 0x000fea0003800200 */
.L_x_92:
[----:B------:R-:W-:Y:S05]  /*72a0*/  BRA `(.L_x_96) ;  /* 0x0000000000207947 */ /* 0x000fea0003800000 */
.L_x_91:
[----:B------:R-:W-:-:S04]  /*72b0*/  LOP3.LUT R15, R58, 0x80000000, R15, 0x48, !PT ;  /* 0x800000003a0f7812 */ /* 0x000fc800078e480f */
[----:B------:R-:W-:Y:S01]  /*72c0*/  LOP3.LUT R15, R15, 0x7f800000, RZ, 0xfc, !PT ;  /* 0x7f8000000f0f7812 */ /* 0x000fe200078efcff */
[----:B------:R-:W-:Y:S06]  /*72d0*/  BRA `(.L_x_96) ;  /* 0x0000000000147947 */ /* 0x000fec0003800000 */
.L_x_90:
[----:B------:R-:W-:Y:S01]  /*72e0*/  LOP3.LUT R15, R58, 0x80000000, R15, 0x48, !PT ;  /* 0x800000003a0f7812 */ /* 0x000fe200078e480f */
[----:B------:R-:W-:Y:S06]  /*72f0*/  BRA `(.L_x_96) ;  /* 0x00000000000c7947 */ /* 0x000fec0003800000 */
.L_x_89:
[----:B------:R-:W0:Y:S01]  /*7300*/  MUFU.RSQ R15, -QNAN ;  /* 0xffc00000000f7908 */ /* 0x000e220000001400 */
[----:B------:R-:W-:Y:S05]  /*7310*/  BRA `(.L_x_96) ;  /* 0x0000000000047947 */ /* 0x000fea0003800000 */
.L_x_88:
[----:B------:R-:W-:-:S07]  /*7320*/  FADD.FTZ R15, R15, R56 ;  /* 0x000000380f0f7221 */ /* 0x000fce0000010000 */
.L_x_96:
[----:B------:R-:W-:Y:S05]  /*7330*/  BSYNC.RECONVERGENT B1 ;  /* 0x0000000000017941 */ /* 0x000fea0003800200 */
.L_x_86:
[----:B------:R-:W-:-:S04]  /*7340*/  IMAD.MOV.U32 R25, RZ, RZ, 0x0 ;  /* 0x00000000ff197424 */ /* 0x000fc800078e00ff */
[----:B0-----:R-:W-:Y:S05]  /*7350*/  RET.REL.NODEC R24 `(unitary) ;  /* 0xffffff8c18287950 */ /* 0x001fea0003c3ffff */
        .type           $unitary$__internal_lgamma_pos,@function
        .size           $unitary$__internal_lgamma_pos,($unitary$__internal_trig_reduction_slowpathd - $unitary$__internal_lgamma_pos)
$unitary$__internal_lgamma_pos:
[----:B------:R-:W-:Y:S01]  /*7360*/  ISETP.GE.AND P0, PT, R15, 0x40080000, PT ;  /* 0x400800000f00780c */ /* 0x000fe20003f06270 */
[----:B------:R-:W-:Y:S01]  /*7370*/  BSSY.RECONVERGENT B2, `(.L_x_97) ;  /* 0x00001b7000027945 */ /* 0x000fe20003800200 */
[----:B------:R-:W-:-:S11]  /*7380*/  IMAD.MOV.U32 R17, RZ, RZ, R15 ;  /* 0x000000ffff117224 */ /* 0x000fd600078e000f */
[----:B------:R-:W-:Y:S05]  /*7390*/  @!P0 BRA `(.L_x_98) ;  /* 0x0000000800b88947 */ /* 0x000fea0003800000 */
[----:B------:R-:W-:-:S13]  /*73a0*/  ISETP.GE.U32.AND P0, PT, R17, 0x40200000, PT ;  /* 0x402000001100780c */ /* 0x000fda0003f06070 */
[----:B------:R-:W-:Y:S05]  /*73b0*/  @!P0 BRA `(.L_x_99) ;  /* 0x0000000400a88947 */ /* 0x000fea0003800000 */
[----:B------:R-:W-:Y:S01]  /*73c0*/  ISETP.GT.U32.AND P0, PT, R17, 0x7fefffff, PT ;  /* 0x7fefffff1100780c */ /* 0x000fe20003f04070 */
[----:B------:R-:W-:-:S12]  /*73d0*/  BSSY.RECONVERGENT B1, `(.L_x_100) ;  /* 0x0000045000017945 */ /* 0x000fd80003800200 */
[----:B------:R-:W-:Y:S05]  /*73e0*/  @P0 BRA `(.L_x_101) ;  /* 0x0000000400000947 */ /* 0x000fea0003800000 */
[----:B------:R-:W-:Y:S01]  /*73f0*/  LOP3.LUT R15, R17, 0xfffff, RZ, 0xc0, !PT ;  /* 0x000fffff110f7812 */ /* 0x000fe200078ec0ff */
[----:B------:R-:W-:Y:S01]  /*7400*/  IMAD.MOV.U32 R66, RZ, RZ, R16 ;  /* 0x000000ffff427224 */ /* 0x000fe200078e0010 */
[----:B------:R-:W-:Y:S01]  /*7410*/  UMOV UR12, 0x3ae80f1e ;  /* 0x3ae80f1e000c7882 */ /* 0x000fe20000000000 */
[----:B------:R-:W-:Y:S01]  /*7420*/  IMAD.MOV.U32 R18, RZ, RZ, RZ ;  /* 0x000000ffff127224 */ /* 0x000fe200078e00ff */
[----:B------:R-:W-:Y:S01]  /*7430*/  LOP3.LUT R15, R15, 0x3ff00000, RZ, 0xfc, !PT ;  /* 0x3ff000000f0f7812 */ /* 0x000fe200078efcff */
[----:B------:R-:W-:Y:S01]  /*7440*/  UMOV UR13, 0x3eb1380b ;  /* 0x3eb1380b000d7882 */ /* 0x000fe20000000000 */
[----:B------:R-:W-:Y:S02]  /*7450*/  IMAD.MOV.U32 R69, RZ, RZ, 0x43300000 ;  /* 0x43300000ff457424 */ /* 0x000fe400078e00ff */
[----:B------:R-:W-:Y:S01]  /*7460*/  ISETP.GE.U32.AND P0, PT, R15, 0x3ff6a09f, PT ;  /* 0x3ff6a09f0f00780c */ /* 0x000fe20003f06070 */
[----:B------:R-:W-:-:S12]  /*7470*/  IMAD.MOV.U32 R67, RZ, RZ, R15 ;  /* 0x000000ffff437224 */ /* 0x000fd800078e000f */
[----:B------:R-:W-:-:S04]  /*7480*/  @P0 VIADD R15, R67, 0xfff00000 ;  /* 0xfff00000430f0836 */ /* 0x000fc80000000000 */
[----:B------:R-:W-:Y:S01]  /*7490*/  @P0 IMAD.MOV.U32 R67, RZ, RZ, R15 ;  /* 0x000000ffff430224 */ /* 0x000fe200078e000f */
[C---:B------:R-:W-:Y:S02]  /*74a0*/  LEA.HI R15, R17.reuse, 0xfffffc01, RZ, 0xc ;  /* 0xfffffc01110f7811 */ /* 0x040fe400078f60ff */
[----:B------:R-:W-:-:S03]  /*74b0*/  @P0 LEA.HI R15, R17, 0xfffffc02, RZ, 0xc ;  /* 0xfffffc02110f0811 */ /* 0x000fc600078f60ff */
[C---:B------:R-:W-:Y:S01]  /*74c0*/  DADD R22, R66.reuse, 1 ;  /* 0x3ff0000042167429 */ /* 0x040fe20000000000 */
[----:B------:R-:W-:Y:S01]  /*74d0*/  LOP3.LUT R68, R15, 0x80000000, RZ, 0x3c, !PT ;  /* 0x800000000f447812 */ /* 0x000fe200078e3cff */
        /* <DEDUP_REMOVED lines=9> */
[----:B------:R-:W-:-:S08]  /*7570*/  DMUL R24, R26, R26 ;  /* 0x0000001a1a187228 */ /* 0x000fd00000000000 */
[----:B------:R-:W-:Y:S01]  /*7580*/  DFMA R18, R24, UR12, R18 ;  /* 0x0000000c18127c2b */ /* 0x000fe20008000012 */
[----:B------:R-:W-:Y:S01]  /*7590*/  UMOV UR12, 0x9f02676f ;  /* 0x9f02676f000c7882 */ /* 0x000fe20000000000 */
[----:B------:R-:W-:-:S06]  /*75a0*/  UMOV UR13, 0x3ef3b266 ;  /* 0x3ef3b266000d7882 */ /* 0x000fcc0000000000 */
[----:B------:R-:W-:Y:S01]  /*75b0*/  DFMA R22, R24, R18, UR12 ;  /* 0x0000000c18167e2b */ /* 0x000fe20008000012 */
        /* <DEDUP_REMOVED lines=17> */
[----:B------:R-:W-:Y:S02]  /*76d0*/  UMOV UR13, 0x43300000 ;  /* 0x43300000000d7882 */ /* 0x000fe40000000000 */
[----:B------:R-:W-:Y:S01]  /*76e0*/  DADD R68, R68, -UR12 ;  /* 0x8000000c44447e29 */ /* 0x000fe20008000000 */
[----:B------:R-:W-:Y:S01]  /*76f0*/  UMOV UR12, 0x55555554 ;  /* 0x55555554000c7882 */ /* 0x000fe20000000000 */
[----:B------:R-:W-:Y:S02]  /*7700*/  UMOV UR13, 0x3fb55555 ;  /* 0x3fb55555000d7882 */ /* 0x000fe40000000000 */
[----:B------:R-:W-:Y:S01]  /*7710*/  DFMA R66, R24, R22, UR12 ;  /* 0x0000000c18427e2b */ /* 0x000fe20008000016 */
[----:B------:R-:W-:Y:S01]  /*7720*/  UMOV UR12, 0xfefa39ef ;  /* 0xfefa39ef000c7882 */ /* 0x000fe20000000000 */
[----:B------:R-:W-:-:S02]  /*7730*/  UMOV UR13, 0x3fe62e42 ;  /* 0x3fe62e42000d7882 */ /* 0x000fc40000000000 */
[----:B------:R-:W-:-:S04]  /*7740*/  DFMA R22, R68, UR12, R26 ;  /* 0x0000000c44167c2b */ /* 0x000fc8000800001a */
[----:B------:R-:W-:-:S04]  /*7750*/  DMUL R66, R24, R66 ;  /* 0x0000004218427228 */ /* 0x000fc80000000000 */
[----:B------:R-:W-:Y:S01]  /*7760*/  DFMA R24, R68, -UR12, R22 ;  /* 0x8000000c44187c2b */ /* 0x000fe20008000016 */
[----:B------:R-:W-:Y:S01]  /*7770*/  UMOV UR12, 0x3b39803f ;  /* 0x3b39803f000c7882 */ /* 0x000fe20000000000 */
[----:B------:R-:W-:Y:S02]  /*7780*/  UMOV UR13, 0x3c7abc9e ;  /* 0x3c7abc9e000d7882 */ /* 0x000fe40000000000 */
[----:B------:R-:W-:-:S04]  /*7790*/  DFMA R18, R26, R66, R18 ;  /* 0x000000421a12722b */ /* 0x000fc80000000012 */
[----:B------:R-:W-:-:S08]  /*77a0*/  DADD R24, -R26, R24 ;  /* 0x000000001a187229 */ /* 0x000fd00000000118 */
[----:B------:R-:W-:-:S08]  /*77b0*/  DADD R18, R18, -R24 ;  /* 0x0000000012127229 */ /* 0x000fd00000000818 */
[----:B------:R-:W-:-:S08]  /*77c0*/  DFMA R18, R68, UR12, R18 ;  /* 0x0000000c44127c2b */ /* 0x000fd00008000012 */
[----:B------:R-:W-:Y:S01]  /*77d0*/  DADD R26, R22, R18 ;  /* 0x00000000161a7229 */ /* 0x000fe20000000012 */
[----:B------:R-:W-:Y:S10]  /*77e0*/  BRA `(.L_x_102) ;  /* 0x00000000000c7947 */ /* 0x000ff40003800000 */
.L_x_101:
[----:B------:R-:W-:Y:S02]  /*77f0*/  IMAD.MOV.U32 R26, RZ, RZ, 0x0 ;  /* 0x00000000ff1a7424 */ /* 0x000fe400078e00ff */
[----:B------:R-:W-:-:S06]  /*7800*/  IMAD.MOV.U32 R27, RZ, RZ, 0x7ff00000 ;  /* 0x7ff00000ff1b7424 */ /* 0x000fcc00078e00ff */
[----:B------:R-:W-:-:S11]  /*7810*/  DFMA R26, R16, R26, +INF ;  /* 0x7ff00000101a742b */ /* 0x000fd6000000001a */
.L_x_102:
[----:B------:R-:W-:Y:S05]  /*7820*/  BSYNC.RECONVERGENT B1 ;  /* 0x0000000000017941 */ /* 0x000fea0003800200 */
.L_x_100:
[----:B------:R-:W0:Y:S01]  /*7830*/  MUFU.RCP64H R19, R17 ;  /* 0x0000001100137308 */ /* 0x000e220000001800 */
[----:B------:R-:W-:Y:S01]  /*7840*/  IMAD.MOV.U32 R18, RZ, RZ, RZ ;  /* 0x000000ffff127224 */ /* 0x000fe200078e00ff */
[----:B------:R-:W-:Y:S01]  /*7850*/  UMOV UR12, 0x34783f9 ;  /* 0x034783f9000c7882 */ /* 0x000fe20000000000 */
[----:B------:R-:W-:Y:S01]  /*7860*/  UMOV UR13, 0x3f5ac321 ;  /* 0x3f5ac321000d7882 */ /* 0x000fe20000000000 */
[----:B------:R-:W-:Y:S01]  /*7870*/  VIADD R27, R27, 0xfff00000 ;  /* 0xfff000001b1b7836 */ /* 0x000fe20000000000 */
[C---:B------:R-:W-:Y:S02]  /*7880*/  DSETP.NEU.AND P0, PT, R16.reuse, +INF , PT ;  /* 0x7ff000001000742a */ /* 0x040fe40003f0d000 */
[----:B0-----:R-:W-:-:S08]  /*7890*/  DFMA R24, -R16, R18, 1 ;  /* 0x3ff000001018742b */ /* 0x001fd00000000112 */
[----:B------:R-:W-:-:S08]  /*78a0*/  DFMA R24, R24, R24, R24 ;  /* 0x000000181818722b */ /* 0x000fd00000000018 */
[----:B------:R-:W-:Y:S01]  /*78b0*/  DFMA R24, R18, R24, R18 ;  /* 0x000000181218722b */ /* 0x000fe20000000012 */
[----:B------:R-:W-:Y:S02]  /*78c0*/  IMAD.MOV.U32 R18, RZ, RZ, -0x6d8c7041 ;  /* 0x92738fbfff127424 */ /* 0x000fe400078e00ff */
[----:B------:R-:W-:-:S05]  /*78d0*/  IMAD.MOV.U32 R19, RZ, RZ, 0x3f4b68b9 ;  /* 0x3f4b68b9ff137424 */ /* 0x000fca00078e00ff */
[----:B------:R-:W-:-:S08]  /*78e0*/  DMUL R22, R24, R24 ;  /* 0x0000001818167228 */ /* 0x000fd00000000000 */
[----:B------:R-:W-:Y:S01]  /*78f0*/  DFMA R18, R22, -UR12, R18 ;  /* 0x8000000c16127c2b */ /* 0x000fe20008000012 */
[----:B------:R-:W-:Y:S01]  /*7900*/  UMOV UR12, 0x1e4f7b8c ;  /* 0x1e4f7b8c000c7882 */ /* 0x000fe20000000000 */
[----:B------:R-:W-:-:S06]  /*7910*/  UMOV UR13, 0x3f4380d0 ;  /* 0x3f4380d0000d7882 */ /* 0x000fcc0000000000 */
[----:B------:R-:W-:Y:S01]  /*7920*/  DFMA R18, R22, R18, -UR12 ;  /* 0x8000000c16127e2b */ /* 0x000fe20008000012 */
[----:B------:R-:W-:Y:S01]  /*7930*/  UMOV UR12, 0xa29f7264 ;  /* 0xa29f7264000c7882 */ /* 0x000fe20000000000 */
[----:B------:R-:W-:-:S06]  /*7940*/  UMOV UR13, 0x3f4a019f ;  /* 0x3f4a019f000d7882 */ /* 0x000fcc0000000000 */
[----:B------:R-:W-:Y:S01]  /*7950*/  DFMA R18, R22, R18, UR12 ;  /* 0x0000000c16127e2b */ /* 0x000fe20008000012 */
[----:B------:R-:W-:Y:S01]  /*7960*/  UMOV UR12, 0x16b2acec ;  /* 0x16b2acec000c7882 */ /* 0x000fe20000000000 */
[----:B------:R-:W-:-:S06]  /*7970*/  UMOV UR13, 0x3f66c16c ;  /* 0x3f66c16c000d7882 */ /* 0x000fcc0000000000 */
[----:B------:R-:W-:Y:S01]  /*7980*/  DFMA R18, R22, R18, -UR12 ;  /* 0x8000000c16127e2b */ /* 0x000fe20008000012 */
[----:B------:R-:W-:Y:S01]  /*7990*/  UMOV UR12, 0x55555545 ;  /* 0x55555545000c7882 */ /* 0x000fe20000000000 */
[----:B------:R-:W-:-:S06]  /*79a0*/  UMOV UR13, 0x3fb55555 ;  /* 0x3fb55555000d7882 */ /* 0x000fcc0000000000 */
[----:B------:R-:W-:Y:S01]  /*79b0*/  DFMA R18, R22, R18, UR12 ;  /* 0x0000000c16127e2b */ /* 0x000fe20008000012 */
[----:B------:R-:W-:Y:S01]  /*79c0*/  UMOV UR12, 0xc864beae ;  /* 0xc864beae000c7882 */ /* 0x000fe20000000000 */
[----:B------:R-:W-:Y:S01]  /*79d0*/  UMOV UR13, 0x3fed67f1 ;  /* 0x3fed67f1000d7882 */ /* 0x000fe20000000000 */
[----:B------:R-:W-:-:S05]  /*79e0*/  DADD R22, R16, -0.5 ;  /* 0xbfe0000010167429 */ /* 0x000fca0000000000 */
[----:B------:R-:W-:-:S03]  /*79f0*/  DFMA R18, R24, R18, UR12 ;  /* 0x0000000c18127e2b */ /* 0x000fc60008000012 */
[----:B------:R-:W-:-:S05]  /*7a00*/  DFMA R24, R26, R22, -R16 ;  /* 0x000000161a18722b */ /* 0x000fca0000000810 */
[----:B------:R-:W-:-:S08]  /*7a10*/  DFMA R18, R26, R22, R18 ;  /* 0x000000161a12722b */ /* 0x000fd00000000012 */
[----:B------:R-:W-:-:S10]  /*7a20*/  DADD R18, R18, R24 ;  /* 0x0000000012127229 */ /* 0x000fd40000000018 */
[----:B------:R-:W-:Y:S02]  /*7a30*/  FSEL R16, R18, RZ, P0 ;  /* 0x000000ff12107208 */ /* 0x000fe40000000000 */
[----:B------:R-:W-:Y:S01]  /*7a40*/  FSEL R17, R19, +QNAN , P0 ;  /* 0x7ff0000013117808 */ /* 0x000fe20000000000 */
[----:B------:R-:W-:Y:S06]  /*7a50*/  BRA `(.L_x_103) ;  /* 0x0000001400207947 */ /* 0x000fec0003800000 */
.L_x_99:
[----:B------:R-:W-:Y:S01]  /*7a60*/  DADD R16, R16, -3 ;  /* 0xc008000010107429 */ /* 0x000fe20000000000 */
[----:B------:R-:W-:Y:S01]  /*7a70*/  UMOV UR12, 0xbe189fe ;  /* 0x0be189fe000c7882 */ /* 0x000fe20000000000 */
[----:B------:R-:W-:Y:S01]  /*7a80*/  UMOV UR13, 0x408ff62e ;  /* 0x408ff62e000d7882 */ /* 0x000fe20000000000 */
[----:B------:R-:W-:Y:S01]  /*7a90*/  MOV R22, 0x30207ef3 ;  /* 0x30207ef300167802 */ /* 0x000fe20000000f00 */
[----:B------:R-:W-:Y:S01]  /*7aa0*/  IMAD.MOV.U32 R23, RZ, RZ, 0x41122b77 ;  /* 0x41122b77ff177424 */ /* 0x000fe200078e00ff */
[----:B------:R-:W-:Y:S01]  /*7ab0*/  BSSY.RECONVERGENT B4, `(.L_x_104) ;  /* 0x000003a000047945 */ /* 0x000fe20003800200 */
[----:B------:R-:W-:Y:S02]  /*7ac0*/  IMAD.MOV.U32 R24, RZ, RZ, 0x1 ;  /* 0x00000001ff187424 */ /* 0x000fe400078e00ff */
[----:B------:R-:W-:Y:S01]  /*7ad0*/  DADD R26, R16, -UR12 ;  /* 0x8000000c101a7e29 */ /* 0x000fe20008000000 */
[----:B------:R-:W-:Y:S01]  /*7ae0*/  UMOV UR12, 0xce10c93f ;  /* 0xce10c93f000c7882 */ /* 0x000fe20000000000 */
[----:B------:R-:W-:-:S06]  /*7af0*/  UMOV UR13, 0x410074fa ;  /* 0x410074fa000d7882 */ /* 0x000fcc0000000000 */
[----:B------:R-:W-:Y:S01]  /*7b00*/  DFMA R26, R16, R26, -UR12 ;  /* 0x8000000c101a7e2b */ /* 0x000fe2000800001a */
        /* <DEDUP_REMOVED lines=14> */
[C---:B------:R-:W-:Y:S01]  /*7bf0*/  DFMA R26, R16.reuse, R26, -UR12 ;  /* 0x8000000c101a7e2b */ /* 0x040fe2000800001a */
[----:B------:R-:W-:Y:S01]  /*7c00*/  UMOV UR12, 0xbb18fb05 ;  /* 0xbb18fb05000c7882 */ /* 0x000fe20000000000 */
[----:B------:R-:W-:Y:S02]  /*7c10*/  UMOV UR13, 0x40af7040 ;  /* 0x40af7040000d7882 */ /* 0x000fe40000000000 */
[----:B------:R-:W-:Y:S01]  /*7c20*/  DFMA R22, R16, -UR12, -R22 ;  /* 0x8000000c10167c2b */ /* 0x000fe20008000816 */
[----:B------:R-:W-:Y:S01]  /*7c30*/  UMOV UR12, 0xb81de7d0 ;  /* 0xb81de7d0000c7882 */ /* 0x000fe20000000000 */
[----:B------:R-:W0:Y:S01]  /*7c40*/  MUFU.RCP64H R25, R27 ;  /* 0x0000001b00197308 */ /* 0x000e220000001800 */
[----:B------:R-:W-:-:S05]  /*7c50*/  UMOV UR13, 0x41585a0d ;  /* 0x41585a0d000d7882 */ /* 0x000fca0000000000 */
[----:B------:R-:W-:Y:S01]  /*7c60*/  DFMA R22, R16, R22, -UR12 ;  /* 0x8000000c10167e2b */ /* 0x000fe20008000016 */
[----:B------:R-:W-:Y:S01]  /*7c70*/  UMOV UR12, 0x8ba94677 ;  /* 0x8ba94677000c7882 */ /* 0x000fe20000000000 */
[----:B------:R-:W-:-:S06]  /*7c80*/  UMOV UR13, 0x418a992b ;  /* 0x418a992b000d7882 */ /* 0x000fcc0000000000 */
[----:B------:R-:W-:Y:S01]  /*7c90*/  DFMA R22, R16, R22, -UR12 ;  /* 0x8000000c10167e2b */ /* 0x000fe20008000016 */
[----:B------:R-:W-:Y:S01]  /*7ca0*/  UMOV UR12, 0x6957cc20 ;  /* 0x6957cc20000c7882 */ /* 0x000fe20000000000 */
[----:B------:R-:W-:Y:S01]  /*7cb0*/  UMOV UR13, 0x41aac5cb ;  /* 0x41aac5cb000d7882 */ /* 0x000fe20000000000 */
[----:B0-----:R-:W-:-:S05]  /*7cc0*/  DFMA R18, -R26, R24, 1 ;  /* 0x3ff000001a12742b */ /* 0x001fca0000000118 */
[----:B------:R-:W-:Y:S01]  /*7cd0*/  DFMA R22, R16, R22, -UR12 ;  /* 0x8000000c10167e2b */ /* 0x000fe20008000016 */
[----:B------:R-:W-:Y:S01]  /*7ce0*/  UMOV UR12, 0x308774be ;  /* 0x308774be000c7882 */ /* 0x000fe20000000000 */
[----:B------:R-:W-:Y:S01]  /*7cf0*/  UMOV UR13, 0x41bc0e2b ;  /* 0x41bc0e2b000d7882 */ /* 0x000fe20000000000 */
[----:B------:R-:W-:-:S05]  /*7d00*/  DFMA R18, R18, R18, R18 ;  /* 0x000000121212722b */ /* 0x000fca0000000012 */
[----:B------:R-:W-:Y:S01]  /*7d10*/  DFMA R22, R16, R22, -UR12 ;  /* 0x8000000c10167e2b */ /* 0x000fe20008000016 */
[----:B------:R-:W-:Y:S01]  /*7d20*/  UMOV UR12, 0xdcae7f67 ;  /* 0xdcae7f67000c7882 */ /* 0x000fe20000000000 */
[----:B------:R-:W-:Y:S01]  /*7d30*/  UMOV UR13, 0x41c6ba13 ;  /* 0x41c6ba13000d7882 */ /* 0x000fe20000000000 */
[----:B------:R-:W-:-:S05]  /*7d40*/  DFMA R18, R24, R18, R24 ;  /* 0x000000121812722b */ /* 0x000fca0000000018 */
[----:B------:R-:W-:Y:S01]  /*7d50*/  DFMA R22, R16, R22, -UR12 ;  /* 0x8000000c10167e2b */ /* 0x000fe20008000016 */
[----:B------:R-:W-:Y:S01]  /*7d60*/  UMOV UR12, 0x9c3d120c ;  /* 0x9c3d120c000c7882 */ /* 0x000fe20000000000 */
[----:B------:R-:W-:Y:S01]  /*7d70*/  UMOV UR13, 0x41ccf33b ;  /* 0x41ccf33b000d7882 */ /* 0x000fe20000000000 */
[----:B------:R-:W-:-:S05]  /*7d80*/  DFMA R64, -R26, R18, 1 ;  /* 0x3ff000001a40742b */ /* 0x000fca0000000112 */
[----:B------:R-:W-:-:S03]  /*7d90*/  DFMA R22, R16, R22, -UR12 ;  /* 0x8000000c10167e2b */ /* 0x000fc60008000016 */
[----:B------:R-:W-:-:S07]  /*7da0*/  DFMA R64, R18, R64, R18 ;  /* 0x000000401240722b */ /* 0x000fce0000000012 */
[----:B------:R-:W-:Y:S01]  /*7db0*/  FSETP.GEU.AND P0, PT, |R23|, 6.5827683646048100446e-37, PT ;  /* 0x036000001700780b */ /* 0x000fe20003f0e200 */
[----:B------:R-:W-:-:S08]  /*7dc0*/  DMUL R24, R22, R64 ;  /* 0x0000004016187228 */ /* 0x000fd00000000000 */
[----:B------:R-:W-:-:S08]  /*7dd0*/  DFMA R18, -R26, R24, R22 ;  /* 0x000000181a12722b */ /* 0x000fd00000000116 */
[----:B------:R-:W-:-:S10]  /*7de0*/  DFMA R74, R64, R18, R24 ;  /* 0x00000012404a722b */ /* 0x000fd40000000018 */
[----:B------:R-:W-:-:S05]  /*7df0*/  FFMA R15, RZ, R27, R75 ;  /* 0x0000001bff0f7223 */ /* 0x000fca000000004b */
[----:B------:R-:W-:-:S13]  /*7e00*/  FSETP.GT.AND P1, PT, |R15|, 1.469367938527859385e-39, PT ;  /* 0x001000000f00780b */ /* 0x000fda0003f24200 */
[----:B------:R-:W-:Y:S05]  /*7e10*/  @P1 BRA P0, `(.L_x_105) ;  /* 0x00000000000c1947 */ /* 0x000fea0000000000 */
[----:B------:R-:W-:Y:S01]  /*7e20*/  IMAD.MOV.U32 R15, RZ, RZ, R23 ;  /* 0x000000ffff0f7224 */ /* 0x000fe200078e0017 */
[----:B------:R-:W-:-:S07]  /*7e30*/  MOV R18, 0x7e50 ;  /* 0x00007e5000127802 */ /* 0x000fce0000000f00 */
[----:B------:R-:W-:Y:S05]  /*7e40*/  CALL.REL.NOINC `($__internal_0_$__cuda_sm20_div_rn_f64_full) ;  /* 0xffffffe400bc7944 */ /* 0x000fea0003c3ffff */
.L_x_105:
[----:B------:R-:W-:Y:S05]  /*7e50*/  BSYNC.RECONVERGENT B4 ;  /* 0x0000000000047941 */ /* 0x000fea0003800200 */
.L_x_104:
[----:B------:R-:W-:Y:S01]  /*7e60*/  DADD R16, R16, R74 ;  /* 0x0000000010107229 */ /* 0x000fe2000000004a */
[----:B------:R-:W-:Y:S10]  /*7e70*/  BRA `(.L_x_103) ;  /* 0x0000001000187947 */ /* 0x000ff40003800000 */
.L_x_98:
[----:B------:R-:W-:-:S13]  /*7e80*/  ISETP.GE.AND P0, PT, R17, 0x3ff80000, PT ;  /* 0x3ff800001100780c */ /* 0x000fda0003f06270 */
[----:B------:R-:W-:Y:S05]  /*7e90*/  @!P0 BRA `(.L_x_106) ;  /* 0x0000000000f88947 */ /* 0x000fea0003800000 */
[----:B------:R-:W-:Y:S01]  /*7ea0*/  DADD R18, R16, -2 ;  /* 0xc000000010127429 */ /* 0x000fe20000000000 */
[----:B------:R-:W-:Y:S01]  /*7eb0*/  UMOV UR12, 0x124338b3 ;  /* 0x124338b3000c7882 */ /* 0x000fe20000000000 */
[----:B------:R-:W-:Y:S01]  /*7ec0*/  IMAD.MOV.U32 R16, RZ, RZ, -0x2873f11e ;  /* 0xd78c0ee2ff107424 */ /* 0x000fe200078e00ff */
[----:B------:R-:W-:Y:S01]  /*7ed0*/  UMOV UR13, 0x3e452636 ;  /* 0x3e452636000d7882 */ /* 0x000fe20000000000 */
[----:B------:R-:W-:-:S06]  /*7ee0*/  IMAD.MOV.U32 R17, RZ, RZ, 0x3e71fa71 ;  /* 0x3e71fa71ff117424 */ /* 0x000fcc00078e00ff */
[----:B------:R-:W-:Y:S01]  /*7ef0*/  DFMA R16, R18, UR12, -R16 ;  /* 0x0000000c12107c2b */ /* 0x000fe20008000810 */
        /* <DEDUP_REMOVED lines=53> */
[----:B------:R-:W-:-:S08]  /*8250*/  DFMA R16, R18, R16, UR12 ;  /* 0x0000000c12107e2b */ /* 0x000fd00008000010 */
[----:B------:R-:W-:Y:S01]  /*8260*/  DMUL R16, R18, R16 ;  /* 0x0000001012107228 */ /* 0x000fe20000000000 */
[----:B------:R-:W-:Y:S10]  /*8270*/  BRA `(.L_x_103) ;  /* 0x0000000c00187947 */ /* 0x000ff40003800000 */
.L_x_106:
[----:B------:R-:W-:-:S13]  /*8280*/  ISETP.GE.AND P0, PT, R17, 0x3fe66666, PT ;  /* 0x3fe666661100780c */ /* 0x000fda0003f06270 */
[----:B------:R-:W-:Y:S05]  /*8290*/  @!P0 BRA `(.L_x_107) ;  /* 0x0000000400108947 */ /* 0x000fea0003800000 */
[----:B------:R-:W-:Y:S01]  /*82a0*/  DADD R18, -R16, 1 ;  /* 0x3ff0000010127429 */ /* 0x000fe20000000100 */
[----:B------:R-:W-:Y:S01]  /*82b0*/  UMOV UR12, 0x2a4c4310 ;  /* 0x2a4c4310000c7882 */ /* 0x000fe20000000000 */
[----:B------:R-:W-:Y:S01]  /*82c0*/  IMAD.MOV.U32 R16, RZ, RZ, 0x4359eb88 ;  /* 0x4359eb88ff107424 */ /* 0x000fe200078e00ff */
[----:B------:R-:W-:Y:S01]  /*82d0*/  UMOV UR13, 0x3f881f6d ;  /* 0x3f881f6d000d7882 */ /* 0x000fe20000000000 */
[----:B------:R-:W-:-:S06]  /*82e0*/  IMAD.MOV.U32 R17, RZ, RZ, 0x3fa3eb50 ;  /* 0x3fa3eb50ff117424 */ /* 0x000fcc00078e00ff */
[----:B------:R-:W-:Y:S01]  /*82f0*/  DFMA R16, R18, UR12, R16 ;  /* 0x0000000c12107c2b */ /* 0x000fe20008000010 */
[----:B------:R-:W-:Y:S01]  /*8300*/  UMOV UR12, 0xdeb06317 ;  /* 0xdeb06317000c7882 */ /* 0x000fe20000000000 */
[----:B------:R-:W-:-:S06]  /*8310*/  UMOV UR13, 0x3fae35d8 ;  /* 0x3fae35d8000d7882 */ /* 0x000fcc0000000000 */
        /* <DEDUP_REMOVED lines=60> */
.L_x_107:
[----:B------:R-:W-:Y:S01]  /*86e0*/  IMAD.MOV.U32 R18, RZ, RZ, -0x14f9da18 ;  /* 0xeb0625e8ff127424 */ /* 0x000fe200078e00ff */
[----:B------:R-:W-:Y:S01]  /*86f0*/  UMOV UR12, 0x8bfe6590 ;  /* 0x8bfe6590000c7882 */ /* 0x000fe20000000000 */
[----:B------:R-:W-:Y:S01]  /*8700*/  IMAD.MOV.U32 R19, RZ, RZ, 0x3ea7b77c ;  /* 0x3ea7b77cff137424 */ /* 0x000fe200078e00ff */
[----:B------:R-:W-:-:S05]  /*8710*/  UMOV UR13, 0x3e784498 ;  /* 0x3e784498000d7882 */ /* 0x000fca0000000000 */
[----:B------:R-:W-:Y:S01]  /*8720*/  DFMA R18, R16, -UR12, R18 ;  /* 0x8000000c10127c2b */ /* 0x000fe20008000012 */
        /* <DEDUP_REMOVED lines=35> */
[----:B------:R-:W-:-:S08]  /*8960*/  DFMA R18, R16, R18, UR12 ;  /* 0x0000000c10127e2b */ /* 0x000fd00008000012 */
[----:B------:R-:W-:-:S08]  /*8970*/  DMUL R18, R16, R18 ;  /* 0x0000001210127228 */ /* 0x000fd00000000000 */
[----:B------:R-:W-:-:S10]  /*8980*/  DFMA R16, R16, R18, R16 ;  /* 0x000000121010722b */ /* 0x000fd40000000010 */
[----:B------:R-:W-:Y:S01]  /*8990*/  ISETP.GT.AND P0, PT, R17, 0xfffff, PT ;  /* 0x000fffff1100780c */ /* 0x000fe20003f04270 */
[----:B------:R-:W-:Y:S02]  /*89a0*/  IMAD.MOV.U32 R22, RZ, RZ, R16 ;  /* 0x000000ffff167224 */ /* 0x000fe400078e0010 */
[--C-:B------:R-:W-:Y:S02]  /*89b0*/  IMAD.MOV.U32 R23, RZ, RZ, R17.reuse ;  /* 0x000000ffff177224 */ /* 0x100fe400078e0011 */
[----:B------:R-:W-:-:S08]  /*89c0*/  IMAD.MOV.U32 R18, RZ, RZ, R17 ;  /* 0x000000ffff127224 */ /* 0x000fd000078e0011 */
        /* <DEDUP_REMOVED lines=11> */
[----:B------:R-:W-:Y:S01]  /*8a80*/  UMOV UR13, 0x3eb1380b ;  /* 0x3eb1380b000d7882 */ /* 0x000fe20000000000 */
[----:B------:R-:W-:Y:S01]  /*8a90*/  LOP3.LUT R17, R17, 0x3ff00000, RZ, 0xfc, !PT ;  /* 0x3ff0000011117812 */ /* 0x000fe200078efcff */
[----:B------:R-:W-:Y:S01]  /*8aa0*/  UMOV UR14, 0x80000000 ;  /* 0x80000000000e7882 */ /* 0x000fe20000000000 */
[----:B------:R-:W-:Y:S01]  /*8ab0*/  LEA.HI R15, R18, R15, RZ, 0xc ;  /* 0x0000000f120f7211 */ /* 0x000fe200078f60ff */
[----:B------:R-:W-:Y:S01]  /*8ac0*/  UMOV UR15, 0x43300000 ;  /* 0x43300000000f7882 */ /* 0x000fe20000000000 */
[----:B------:R-:W-:Y:S01]  /*8ad0*/  ISETP.GE.U32.AND P0, PT, R17, 0x3ff6a09f, PT ;  /* 0x3ff6a09f1100780c */ /* 0x000fe20003f06070 */
[----:B------:R-:W-:-:S12]  /*8ae0*/  IMAD.MOV.U32 R65, RZ, RZ, R17 ;  /* 0x000000ffff417224 */ /* 0x000fd800078e0011 */
[----:B------:R-:W-:Y:S02]  /*8af0*/  @P0 VIADD R16, R65, 0xfff00000 ;  /* 0xfff0000041100836 */ /* 0x000fe40000000000 */
[----:B------:R-:W-:Y:S02]  /*8b00*/  @P0 VIADD R15, R15, 0x1 ;  /* 0x000000010f0f0836 */ /* 0x000fe40000000000 */
[----:B------:R-:W-:Y:S01]  /*8b10*/  @P0 IMAD.MOV.U32 R65, RZ, RZ, R16 ;  /* 0x000000ffff410224 */ /* 0x000fe200078e0010 */
[----:B------:R-:W-:-:S05]  /*8b20*/  MOV R16, RZ ;  /* 0x000000ff00107202 */ /* 0x000fca0000000f00 */
[C---:B------:R-:W-:Y:S02]  /*8b30*/  DADD R66, R64.reuse, 1 ;  /* 0x3ff0000040427429 */ /* 0x040fe40000000000 */
[----:B------:R-:W-:-:S04]  /*8b40*/  DADD R64, R64, -1 ;  /* 0xbff0000040407429 */ /* 0x000fc80000000000 */
[----:B------:R-:W0:Y:S02]  /*8b50*/  MUFU.RCP64H R17, R67 ;  /* 0x0000004300117308 */ /* 0x000e240000001800 */
[----:B0-----:R-:W-:Y:S01]  /*8b60*/  DFMA R26, -R66, R16, 1 ;  /* 0x3ff00000421a742b */ /* 0x001fe20000000110 */
[----:B------:R-:W-:Y:S01]  /*8b70*/  LOP3.LUT R66, R15, 0x80000000, RZ, 0x3c, !PT ;  /* 0x800000000f427812 */ /* 0x000fe200078e3cff */
[----:B------:R-:W-:-:S06]  /*8b80*/  IMAD.MOV.U32 R67, RZ, RZ, 0x43300000 ;  /* 0x43300000ff437424 */ /* 0x000fcc00078e00ff */
[----:B------:R-:W-:Y:S02]  /*8b90*/  DFMA R26, R26, R26, R26 ;  /* 0x0000001a1a1a722b */ /* 0x000fe4000000001a */
[----:B------:R-:W-:Y:S01]  /*8ba0*/  DADD R66, R66, -UR14 ;  /* 0x8000000e42427e29 */ /* 0x000fe20008000000 */
[----:B------:R-:W-:Y:S01]  /*8bb0*/  UMOV UR14, 0xfefa39ef ;  /* 0xfefa39ef000e7882 */ /* 0x000fe20000000000 */
[----:B------:R-:W-:-:S04]  /*8bc0*/  UMOV UR15, 0x3fe62e42 ;  /* 0x3fe62e42000f7882 */ /* 0x000fc80000000000 */
        /* <DEDUP_REMOVED lines=42> */
.L_x_108:
[----:B------:R-:W-:Y:S01]  /*8e70*/  IMAD.MOV.U32 R16, RZ, RZ, 0x0 ;  /* 0x00000000ff107424 */ /* 0x000fe200078e00ff */
[----:B------:R-:W-:Y:S01]  /*8e80*/  LOP3.LUT P0, RZ, R23, 0x7fffffff, RZ, 0xc0, !PT ;  /* 0x7fffffff17ff7812 */ /* 0x000fe2000780c0ff */
[----:B------:R-:W-:-:S06]  /*8e90*/  IMAD.MOV.U32 R17, RZ, RZ, 0x7ff00000 ;  /* 0x7ff00000ff117424 */ /* 0x000fcc00078e00ff */
[----:B------:R-:W-:-:S10]  /*8ea0*/  DFMA R16, R22, R16, +INF ;  /* 0x7ff000001610742b */ /* 0x000fd40000000010 */
[----:B------:R-:W-:Y:S02]  /*8eb0*/  FSEL R16, R16, RZ, P0 ;  /* 0x000000ff10107208 */ /* 0x000fe40000000000 */
[----:B------:R-:W-:-:S07]  /*8ec0*/  FSEL R17, R17, -QNAN , P0 ;  /* 0xfff0000011117808 */ /* 0x000fce0000000000 */
.L_x_109:
[----:B------:R-:W-:-:S11]  /*8ed0*/  DADD R16, -RZ, -R16 ;  /* 0x00000000ff107229 */ /* 0x000fd60000000910 */
.L_x_103:
[----:B------:R-:W-:Y:S05]  /*8ee0*/  BSYNC.RECONVERGENT B2 ;  /* 0x0000000000027941 */ /* 0x000fea0003800200 */
.L_x_97:
[----:B------:R-:W-:Y:S02]  /*8ef0*/  IMAD.MOV.U32 R21, RZ, RZ, 0x0 ;  /* 0x00000000ff157424 */ /* 0x000fe400078e00ff */
[----:B------:R-:W-:Y:S02]  /*8f00*/  IMAD.MOV.U32 R15, RZ, RZ, R17 ;  /* 0x000000ffff0f7224 */ /* 0x000fe400078e0011 */
[----:B------:R-:W-:Y:S05]  /*8f10*/  RET.REL.NODEC R20 `(unitary) ;  /* 0xffffff7014387950 */ /* 0x000fea0003c3ffff */
        .type           $unitary$__internal_trig_reduction_slowpathd,@function
        .size           $unitary$__internal_trig_reduction_slowpathd,(.L_x_122 - $unitary$__internal_trig_reduction_slowpathd)
$unitary$__internal_trig_reduction_slowpathd:
[----:B------:R-:W-:Y:S01]  /*8f20*/  SHF.R.U32.HI R15, RZ, 0x14, R25 ;  /* 0x00000014ff0f7819 */ /* 0x000fe20000011619 */
[----:B------:R-:W-:Y:S02]  /*8f30*/  IMAD.MOV.U32 R17, RZ, RZ, R16 ;  /* 0x000000ffff117224 */ /* 0x000fe400078e0010 */
[----:B------:R-:W-:Y:S01]  /*8f40*/  IMAD.MOV.U32 R16, RZ, RZ, RZ ;  /* 0x000000ffff107224 */ /* 0x000fe200078e00ff */
[----:B------:R-:W-:-:S04]  /*8f50*/  LOP3.LUT R18, R15, 0x7ff, RZ, 0xc0, !PT ;  /* 0x000007ff0f127812 */ /* 0x000fc800078ec0ff */
[----:B------:R-:W-:-:S13]  /*8f60*/  ISETP.NE.AND P0, PT, R18, 0x7ff, PT ;  /* 0x000007ff1200780c */ /* 0x000fda0003f05270 */
[----:B------:R-:W-:Y:S05]  /*8f70*/  @!P0 BRA `(.L_x_110) ;  /* 0x0000000800488947 */ /* 0x000fea0003800000 */
[----:B------:R-:W-:Y:S01]  /*8f80*/  VIADD R16, R18, 0xfffffc00 ;  /* 0xfffffc0012107836 */ /* 0x000fe20000000000 */
[----:B------:R-:W-:Y:S01]  /*8f90*/  BSSY.RECONVERGENT B3, `(.L_x_111) ;  /* 0x000002f000037945 */ /* 0x000fe20003800200 */
[----:B------:R-:W-:-:S03]  /*8fa0*/  CS2R R58, SRZ ;  /* 0x00000000003a7805 */ /* 0x000fc6000001ff00 */
[----:B------:R-:W-:Y:S02]  /*8fb0*/  SHF.R.U32.HI R20, RZ, 0x6, R16 ;  /* 0x00000006ff147819 */ /* 0x000fe40000011610 */
[----:B------:R-:W-:Y:S02]  /*8fc0*/  ISETP.GE.U32.AND P0, PT, R16, 0x80, PT ;  /* 0x000000801000780c */ /* 0x000fe40003f06070 */
[C---:B------:R-:W-:Y:S02]  /*8fd0*/  IADD3 R21, PT, PT, -R20.reuse, 0x13, RZ ;  /* 0x0000001314157810 */ /* 0x040fe40007ffe1ff */
[----:B------:R-:W-:Y:S02]  /*8fe0*/  IADD3 R57, PT, PT, -R20, 0xf, RZ ;  /* 0x0000000f14397810 */ /* 0x000fe40007ffe1ff */
[----:B------:R-:W-:-:S04]  /*8ff0*/  SEL R21, R21, 0x12, P0 ;  /* 0x0000001215157807 */ /* 0x000fc80000000000 */
[----:B------:R-:W-:-:S13]  /*9000*/  ISETP.GE.AND P0, PT, R57, R21, PT ;  /* 0x000000153900720c */ /* 0x000fda0003f06270 */
[----:B------:R-:W-:Y:S05]  /*9010*/  @P0 BRA `(.L_x_112) ;  /* 0x0000000000980947 */ /* 0x000fea0003800000 */
[----:B------:R-:W0:Y:S01]  /*9020*/  LDC.64 R18, c[0x0][0x358] ;  /* 0x0000d600ff127b82 */ /* 0x000e220000000a00 */
[C---:B------:R-:W-:Y:S01]  /*9030*/  SHF.L.U64.HI R27, R17.reuse, 0xb, R25 ;  /* 0x0000000b111b7819 */ /* 0x040fe20000010219 */
[----:B------:R-:W-:Y:S01]  /*9040*/  BSSY.RECONVERGENT B4, `(.L_x_113) ;  /* 0x0000022000047945 */ /* 0x000fe20003800200 */
[----:B------:R-:W-:Y:S01]  /*9050*/  IMAD.SHL.U32 R23, R17, 0x800, RZ ;  /* 0x0000080011177824 */ /* 0x000fe200078e00ff */
[----:B------:R-:W-:Y:S01]  /*9060*/  IADD3 R24, PT, PT, RZ, -R20, -R21 ;  /* 0x80000014ff187210 */ /* 0x000fe20007ffe815 */
[----:B------:R-:W-:Y:S01]  /*9070*/  IMAD.MOV.U32 R22, RZ, RZ, RZ ;  /* 0x000000ffff167224 */ /* 0x000fe200078e00ff */
[----:B------:R-:W-:Y:S02]  /*9080*/  CS2R R58, SRZ ;  /* 0x00000000003a7805 */ /* 0x000fe4000001ff00 */
[----:B------:R-:W-:-:S07]  /*9090*/  LOP3.LUT R27, R27, 0x80000000, RZ, 0xfc, !PT ;  /* 0x800000001b1b7812 */ /* 0x000fce00078efcff */
.L_x_114:
[----:B------:R-:W1:Y:S01]  /*90a0*/  LDC.64 R16, c[0x4][RZ] ;  /* 0x01000000ff107b82 */ /* 0x000e620000000a00 */
[----:B0-----:R-:W-:Y:S02]  /*90b0*/  R2UR UR12, R18 ;  /* 0x00000000120c72ca */ /* 0x001fe400000e0000 */
[----:B------:R-:W-:Y:S01]  /*90c0*/  R2UR UR13, R19 ;  /* 0x00000000130d72ca */ /* 0x000fe200000e0000 */
[----:B-1----:R-:W-:-:S12]  /*90d0*/  IMAD.WIDE R16, R57, 0x8, R16 ;  /* 0x0000000839107825 */ /* 0x002fd800078e0210 */
[----:B------:R-:W2:Y:S01]  /*90e0*/  LDG.E.64.CONSTANT R16, desc[UR12][R16.64] ;  /* 0x0000000c10107981 */ /* 0x000ea2000c1e9b00 */
[----:B------:R-:W-:Y:S02]  /*90f0*/  VIADD R24, R24, 0x1 ;  /* 0x0000000118187836 */ /* 0x000fe40000000000 */
[----:B------:R-:W-:Y:S02]  /*9100*/  VIADD R57, R57, 0x1 ;  /* 0x0000000139397836 */ /* 0x000fe40000000000 */
[----:B--2---:R-:W-:-:S04]  /*9110*/  IMAD.WIDE.U32 R58, P2, R16, R23, R58 ;  /* 0x00000017103a7225 */ /* 0x004fc8000784003a */
[----:B------:R-:W-:Y:S02]  /*9120*/  IMAD R61, R16, R27, RZ ;  /* 0x0000001b103d7224 */ /* 0x000fe400078e02ff */
[CC--:B------:R-:W-:Y:S02]  /*9130*/  IMAD R26, R17.reuse, R23.reuse, RZ ;  /* 0x00000017111a7224 */ /* 0x0c0fe400078e02ff */
[----:B------:R-:W-:Y:S01]  /*9140*/  IMAD.HI.U32 R63, R17, R23, RZ ;  /* 0x00000017113f7227 */ /* 0x000fe200078e00ff */
[----:B------:R-:W-:-:S03]  /*9150*/  IADD3 R59, P1, PT, R61, R59, RZ ;  /* 0x0000003b3d3b7210 */ /* 0x000fc60007f3e0ff */
[----:B------:R-:W-:Y:S01]  /*9160*/  IMAD R61, R22, 0x8, R1 ;  /* 0x00000008163d7824 */ /* 0x000fe200078e0201 */
[----:B------:R-:W-:Y:S01]  /*9170*/  IADD3 R59, P0, PT, R26, R59, RZ ;  /* 0x0000003b1a3b7210 */ /* 0x000fe20007f1e0ff */
[----:B------:R-:W-:-:S04]  /*9180*/  IMAD.HI.U32 R26, R16, R27, RZ ;  /* 0x0000001b101a7227 */ /* 0x000fc800078e00ff */
[----:B------:R-:W-:Y:S01]  /*9190*/  IMAD.X R16, RZ, RZ, R26, P2 ;  /* 0x000000ffff107224 */ /* 0x000fe200010e061a */
[----:B------:R0:W-:Y:S01]  /*91a0*/  STL.64 [R61], R58 ;  /* 0x0000003a3d007387 */ /* 0x0001e20000100a00 */
[----:B------:R-:W-:-:S03]  /*91b0*/  IMAD.HI.U32 R26, R17, R27, RZ ;  /* 0x0000001b111a7227 */ /* 0x000fc600078e00ff */
[----:B------:R-:W-:Y:S01]  /*91c0*/  IADD3.X R16, P1, PT, R63, R16, RZ, P1, !PT ;  /* 0x000000103f107210 */ /* 0x000fe20000f3e4ff */
[----:B------:R-:W-:Y:S02]  /*91d0*/  IMAD R17, R17, R27, RZ ;  /* 0x0000001b11117224 */ /* 0x000fe400078e02ff */
[----:B------:R-:W-:-:S03]  /*91e0*/  VIADD R22, R22, 0x1 ;  /* 0x0000000116167836 */ /* 0x000fc60000000000 */
[----:B------:R-:W-:Y:S01]  /*91f0*/  IADD3.X R17, P0, PT, R17, R16, RZ, P0, !PT ;  /* 0x0000001011117210 */ /* 0x000fe2000071e4ff */
[----:B------:R-:W-:Y:S01]  /*9200*/  IMAD.X R16, RZ, RZ, R26, P1 ;  /* 0x000000ffff107224 */ /* 0x000fe200008e061a */
[----:B------:R-:W-:-:S03]  /*9210*/  ISETP.NE.AND P1, PT, R24, -0xf, PT ;  /* 0xfffffff11800780c */ /* 0x000fc60003f25270 */
[----:B------:R-:W-:Y:S02]  /*9220*/  IMAD.X R16, RZ, RZ, R16, P0 ;  /* 0x000000ffff107224 */ /* 0x000fe400000e0610 */
[----:B0-----:R-:W-:-:S03]  /*9230*/  IMAD.MOV.U32 R58, RZ, RZ, R17 ;  /* 0x000000ffff3a7224 */ /* 0x001fc600078e0011 */
[----:B------:R-:W-:-:S05]  /*9240*/  MOV R59, R16 ;  /* 0x00000010003b7202 */ /* 0x000fca0000000f00 */
[----:B------:R-:W-:Y:S05]  /*9250*/  @P1 BRA `(.L_x_114) ;  /* 0xfffffffc00901947 */ /* 0x000fea000383ffff */
[----:B------:R-:W-:Y:S05]  /*9260*/  BSYNC.RECONVERGENT B4 ;  /* 0x0000000000047941 */ /* 0x000fea0003800200 */
.L_x_113:
[----:B------:R-:W-:-:S07]  /*9270*/  IMAD.MOV.U32 R57, RZ, RZ, R21 ;  /* 0x000000ffff397224 */ /* 0x000fce00078e0015 */
.L_x_112:
[----:B------:R-:W-:Y:S05]  /*9280*/  BSYNC.RECONVERGENT B3 ;  /* 0x0000000000037941 */ /* 0x000fea0003800200 */
.L_x_111:
[----:B------:R-:W-:Y:S01]  /*9290*/  LOP3.LUT P0, R61, R15, 0x3f, RZ, 0xc0, !PT ;  /* 0x0000003f0f3d7812 */ /* 0x000fe2000780c0ff */
[----:B------:R-:W-:-:S04]  /*92a0*/  IMAD.IADD R16, R20, 0x1, R57 ;  /* 0x0000000114107824 */ /* 0x000fc800078e0239 */
[----:B------:R-:W-:-:S05]  /*92b0*/  IMAD.U32 R21, R16, 0x8, R1 ;  /* 0x0000000810157824 */ /* 0x000fca00078e0001 */
[----:B------:R0:W-:Y:S04]  /*92c0*/  STL.64 [R21+-0x78], R58 ;  /* 0xffff883a15007387 */ /* 0x0001e80000100a00 */
[----:B------:R-:W2:Y:S04]  /*92d0*/  @P0 LDL.64 R22, [R1+0x8] ;  /* 0x0000080001160983 */ /* 0x000ea80000100a00 */
[----:B------:R-:W3:Y:S04]  /*92e0*/  LDL.64 R18, [R1+0x10] ;  /* 0x0000100001127983 */ /* 0x000ee80000100a00 */
[----:B------:R-:W4:Y:S01]  /*92f0*/  LDL.64 R16, [R1+0x18] ;  /* 0x0000180001107983 */ /* 0x000f220000100a00 */
[----:B------:R-:W-:Y:S01]  /*9300*/  @P0 LOP3.LUT R15, R61, 0x3f, RZ, 0x3c, !PT ;  /* 0x0000003f3d0f0812 */ /* 0x000fe200078e3cff */
[----:B------:R-:W-:Y:S01]  /*9310*/  BSSY.RECONVERGENT B3, `(.L_x_115) ;  /* 0x0000034000037945 */ /* 0x000fe20003800200 */
[----:B--2---:R-:W-:-:S02]  /*9320*/  @P0 SHF.R.U64 R20, R22, 0x1, R23 ;  /* 0x0000000116140819 */ /* 0x004fc40000001217 */
[----:B------:R-:W-:Y:S02]  /*9330*/  @P0 SHF.R.U32.HI R22, RZ, 0x1, R23 ;  /* 0x00000001ff160819 */ /* 0x000fe40000011617 */
[----:B---3--:R-:W-:Y:S02]  /*9340*/  @P0 SHF.L.U32 R23, R18, R61, RZ ;  /* 0x0000003d12170219 */ /* 0x008fe400000006ff */
[----:B------:R-:W-:Y:S02]  /*9350*/  @P0 SHF.R.U64 R20, R20, R15, R22 ;  /* 0x0000000f14140219 */ /* 0x000fe40000001216 */
[--C-:B------:R-:W-:Y:S02]  /*9360*/  @P0 SHF.R.U32.HI R56, RZ, 0x1, R19.reuse ;  /* 0x00000001ff380819 */ /* 0x100fe40000011613 */
[C-C-:B------:R-:W-:Y:S02]  /*9370*/  @P0 SHF.R.U64 R26, R18.reuse, 0x1, R19.reuse ;  /* 0x00000001121a0819 */ /* 0x140fe40000001213 */
[----:B------:R-:W-:-:S02]  /*9380*/  @P0 SHF.L.U64.HI R24, R18, R61, R19 ;  /* 0x0000003d12180219 */ /* 0x000fc40000010213 */
[----:B0-----:R-:W-:Y:S02]  /*9390*/  @P0 SHF.R.U32.HI R21, RZ, R15, R22 ;  /* 0x0000000fff150219 */ /* 0x001fe40000011616 */
[----:B------:R-:W-:Y:S02]  /*93a0*/  @P0 LOP3.LUT R18, R23, R20, RZ, 0xfc, !PT ;  /* 0x0000001417120212 */ /* 0x000fe400078efcff */
[----:B----4-:R-:W-:Y:S02]  /*93b0*/  @P0 SHF.L.U32 R22, R16, R61, RZ ;  /* 0x0000003d10160219 */ /* 0x010fe400000006ff */
[----:B------:R-:W-:Y:S02]  /*93c0*/  @P0 SHF.R.U64 R27, R26, R15, R56 ;  /* 0x0000000f1a1b0219 */ /* 0x000fe40000001238 */
[----:B------:R-:W-:Y:S01]  /*93d0*/  @P0 LOP3.LUT R19, R24, R21, RZ, 0xfc, !PT ;  /* 0x0000001518130212 */ /* 0x000fe200078efcff */
[----:B------:R-:W-:Y:S01]  /*93e0*/  IMAD.SHL.U32 R21, R18, 0x4, RZ ;  /* 0x0000000412157824 */ /* 0x000fe200078e00ff */
[----:B------:R-:W-:-:S02]  /*93f0*/  @P0 SHF.L.U64.HI R20, R16, R61, R17 ;  /* 0x0000003d10140219 */ /* 0x000fc40000010211 */
[----:B------:R-:W-:Y:S02]  /*9400*/  @P0 SHF.R.U32.HI R15, RZ, R15, R56 ;  /* 0x0000000fff0f0219 */ /* 0x000fe40000011638 */
[----:B------:R-:W-:Y:S02]  /*9410*/  @P0 LOP3.LUT R16, R22, R27, RZ, 0xfc, !PT ;  /* 0x0000001b16100212 */ /* 0x000fe400078efcff */
[----:B------:R-:W-:Y:S02]  /*9420*/  SHF.L.U64.HI R57, R18, 0x2, R19 ;  /* 0x0000000212397819 */ /* 0x000fe40000010213 */
[----:B------:R-:W-:Y:S02]  /*9430*/  @P0 LOP3.LUT R17, R20, R15, RZ, 0xfc, !PT ;  /* 0x0000000f14110212 */ /* 0x000fe400078efcff */
[----:B------:R-:W-:Y:S02]  /*9440*/  SHF.L.W.U32.HI R19, R19, 0x2, R16 ;  /* 0x0000000213137819 */ /* 0x000fe40000010e10 */
[----:B------:R-:W-:-:S02]  /*9450*/  IADD3 RZ, P0, PT, RZ, -R21, RZ ;  /* 0x80000015ffff7210 */ /* 0x000fc40007f1e0ff */
[----:B------:R-:W-:Y:S02]  /*9460*/  LOP3.LUT R15, RZ, R57, RZ, 0x33, !PT ;  /* 0x00000039ff0f7212 */ /* 0x000fe400078e33ff */
[----:B------:R-:W-:Y:S02]  /*9470*/  SHF.L.W.U32.HI R16, R16, 0x2, R17 ;  /* 0x0000000210107819 */ /* 0x000fe40000010e11 */
[----:B------:R-:W-:Y:S02]  /*9480*/  LOP3.LUT R20, RZ, R19, RZ, 0x33, !PT ;  /* 0x00000013ff147212 */ /* 0x000fe400078e33ff */
[----:B------:R-:W-:Y:S02]  /*9490*/  IADD3.X R18, P0, PT, RZ, R15, RZ, P0, !PT ;  /* 0x0000000fff127210 */ /* 0x000fe4000071e4ff */
[----:B------:R-:W-:Y:S02]  /*94a0*/  LOP3.LUT R15, RZ, R16, RZ, 0x33, !PT ;  /* 0x00000010ff0f7212 */ /* 0x000fe400078e33ff */
[----:B------:R-:W-:-:S02]  /*94b0*/  IADD3.X R20, P1, PT, RZ, R20, RZ, P0, !PT ;  /* 0x00000014ff147210 */ /* 0x000fc4000073e4ff */
[----:B------:R-:W-:-:S03]  /*94c0*/  ISETP.GT.U32.AND P2, PT, R19, -0x1, PT ;  /* 0xffffffff1300780c */ /* 0x000fc60003f44070 */
[----:B------:R-:W-:Y:S01]  /*94d0*/  IMAD.X R15, RZ, RZ, R15, P1 ;  /* 0x000000ffff0f7224 */ /* 0x000fe200008e060f */
[----:B------:R-:W-:-:S04]  /*94e0*/  ISETP.GT.AND.EX P0, PT, R16, -0x1, PT, P2 ;  /* 0xffffffff1000780c */ /* 0x000fc80003f04320 */
[----:B------:R-:W-:Y:S02]  /*94f0*/  SEL R23, R16, R15, P0 ;  /* 0x0000000f10177207 */ /* 0x000fe40000000000 */
[----:B------:R-:W-:Y:S02]  /*9500*/  SEL R27, R19, R20, P0 ;  /* 0x00000014131b7207 */ /* 0x000fe40000000000 */
[----:B------:R-:W-:Y:S02]  /*9510*/  ISETP.NE.U32.AND P1, PT, R23, RZ, PT ;  /* 0x000000ff1700720c */ /* 0x000fe40003f25070 */
[----:B------:R-:W-:Y:S02]  /*9520*/  SEL R22, R57, R18, P0 ;  /* 0x0000001239167207 */ /* 0x000fe40000000000 */
[----:B------:R-:W-:Y:S01]  /*9530*/  SEL R19, R27, R23, !P1 ;  /* 0x000000171b137207 */ /* 0x000fe20004800000 */
[----:B------:R-:W-:-:S05]  /*9540*/  @!P0 IMAD.MOV R21, RZ, RZ, -R21 ;  /* 0x000000ffff158224 */ /* 0x000fca00078e0a15 */
[----:B------:R-:W0:Y:S02]  /*9550*/  FLO.U32 R19, R19 ;  /* 0x0000001300137300 */ /* 0x000e2400000e0000 */
[C---:B0-----:R-:W-:Y:S02]  /*9560*/  IADD3 R20, PT, PT, -R19.reuse, 0x1f, RZ ;  /* 0x0000001f13147810 */ /* 0x041fe40007ffe1ff */
[----:B------:R-:W-:-:S03]  /*9570*/  IADD3 R15, PT, PT, -R19, 0x3f, RZ ;  /* 0x0000003f130f7810 */ /* 0x000fc60007ffe1ff */
[----:B------:R-:W-:-:S05]  /*9580*/  @P1 IMAD.MOV R15, RZ, RZ, R20 ;  /* 0x000000ffff0f1224 */ /* 0x000fca00078e0214 */
[----:B------:R-:W-:-:S13]  /*9590*/  ISETP.NE.AND P1, PT, R15, RZ, PT ;  /* 0x000000ff0f00720c */ /* 0x000fda0003f25270 */
[----:B------:R-:W-:Y:S05]  /*95a0*/  @!P1 BRA `(.L_x_116) ;  /* 0x0000000000289947 */ /* 0x000fea0003800000 */
[--C-:B------:R-:W-:Y:S02]  /*95b0*/  SHF.R.U64 R20, R21, 0x1, R22.reuse ;  /* 0x0000000115147819 */ /* 0x100fe40000001216 */
[C---:B------:R-:W-:Y:S02]  /*95c0*/  LOP3.LUT R18, R15.reuse, 0x3f, RZ, 0xc0, !PT ;  /* 0x0000003f0f127812 */ /* 0x040fe400078ec0ff */
[----:B------:R-:W-:Y:S02]  /*95d0*/  SHF.R.U32.HI R22, RZ, 0x1, R22 ;  /* 0x00000001ff167819 */ /* 0x000fe40000011616 */
[----:B------:R-:W-:Y:S02]  /*95e0*/  LOP3.LUT R19, R15, 0x3f, RZ, 0xc, !PT ;  /* 0x0000003f0f137812 */ /* 0x000fe400078e0cff */
[CC--:B------:R-:W-:Y:S02]  /*95f0*/  SHF.L.U64.HI R24, R27.reuse, R18.reuse, R23 ;  /* 0x000000121b187219 */ /* 0x0c0fe40000010217 */
[----:B------:R-:W-:-:S02]  /*9600*/  SHF.L.U32 R21, R27, R18, RZ ;  /* 0x000000121b157219 */ /* 0x000fc400000006ff */
[-CC-:B------:R-:W-:Y:S02]  /*9610*/  SHF.R.U64 R18, R20, R19.reuse, R22.reuse ;  /* 0x0000001314127219 */ /* 0x180fe40000001216 */
[----:B------:R-:W-:Y:S02]  /*9620*/  SHF.R.U32.HI R19, RZ, R19, R22 ;  /* 0x00000013ff137219 */ /* 0x000fe40000011616 */
[----:B------:R-:W-:Y:S02]  /*9630*/  LOP3.LUT R27, R21, R18, RZ, 0xfc, !PT ;  /* 0x00000012151b7212 */ /* 0x000fe400078efcff */
[----:B------:R-:W-:-:S07]  /*9640*/  LOP3.LUT R23, R24, R19, RZ, 0xfc, !PT ;  /* 0x0000001318177212 */ /* 0x000fce00078efcff */
.L_x_116:
[----:B------:R-:W-:Y:S05]  /*9650*/  BSYNC.RECONVERGENT B3 ;  /* 0x0000000000037941 */ /* 0x000fea0003800200 */
.L_x_115:
[----:B------:R-:W-:-:S04]  /*9660*/  IMAD.WIDE.U32 R20, R27, 0x2168c235, RZ ;  /* 0x2168c2351b147825 */ /* 0x000fc800078e00ff */
[----:B------:R-:W-:Y:S01]  /*9670*/  IMAD.MOV.U32 R18, RZ, RZ, R21 ;  /* 0x000000ffff127224 */ /* 0x000fe200078e0015 */
[----:B------:R-:W-:Y:S01]  /*9680*/  IADD3 RZ, P2, PT, R20, R20, RZ ;  /* 0x0000001414ff7210 */ /* 0x000fe20007f5e0ff */
[----:B------:R-:W-:Y:S02]  /*9690*/  IMAD.MOV.U32 R19, RZ, RZ, RZ ;  /* 0x000000ffff137224 */ /* 0x000fe400078e00ff */
[----:B------:R-:W-:-:S04]  /*96a0*/  IMAD.HI.U32 R21, R23, -0x36f0255e, RZ ;  /* 0xc90fdaa217157827 */ /* 0x000fc800078e00ff */
[----:B------:R-:W-:-:S04]  /*96b0*/  IMAD.WIDE.U32 R18, R27, -0x36f0255e, R18 ;  /* 0xc90fdaa21b127825 */ /* 0x000fc800078e0012 */
[----:B------:R-:W-:-:S04]  /*96c0*/  IMAD.WIDE.U32 R18, P1, R23, 0x2168c235, R18 ;  /* 0x2168c23517127825 */ /* 0x000fc80007820012 */
[----:B------:R-:W-:Y:S01]  /*96d0*/  IMAD R23, R23, -0x36f0255e, RZ ;  /* 0xc90fdaa217177824 */ /* 0x000fe200078e02ff */
[----:B------:R-:W-:Y:S01]  /*96e0*/  IADD3.X RZ, P2, PT, R18, R18, RZ, P2, !PT ;  /* 0x0000001212ff7210 */ /* 0x000fe2000175e4ff */
[----:B------:R-:W-:-:S03]  /*96f0*/  IMAD.X R20, RZ, RZ, R21, P1 ;  /* 0x000000ffff147224 */ /* 0x000fc600008e0615 */
[----:B------:R-:W-:-:S04]  /*9700*/  IADD3 R19, P1, PT, R23, R19, RZ ;  /* 0x0000001317137210 */ /* 0x000fc80007f3e0ff */
[C---:B------:R-:W-:Y:S01]  /*9710*/  IADD3.X R18, P2, PT, R19.reuse, R19, RZ, P2, !PT ;  /* 0x0000001313127210 */ /* 0x040fe2000175e4ff */
[----:B------:R-:W-:Y:S01]  /*9720*/  IMAD.X R20, RZ, RZ, R20, P1 ;  /* 0x000000ffff147224 */ /* 0x000fe200008e0614 */
[----:B------:R-:W-:-:S03]  /*9730*/  ISETP.GT.U32.AND P1, PT, R19, RZ, PT ;  /* 0x000000ff1300720c */ /* 0x000fc60003f24070 */
[C---:B------:R-:W-:Y:S01]  /*9740*/  IMAD.X R21, R20.reuse, 0x1, R20, P2 ;  /* 0x0000000114157824 */ /* 0x040fe200010e0614 */
[----:B------:R-:W-:-:S04]  /*9750*/  ISETP.GT.AND.EX P1, PT, R20, RZ, PT, P1 ;  /* 0x000000ff1400720c */ /* 0x000fc80003f24310 */
[----:B------:R-:W-:Y:S02]  /*9760*/  SEL R19, R18, R19, P1 ;  /* 0x0000001312137207 */ /* 0x000fe40000800000 */
[----:B------:R-:W-:Y:S02]  /*9770*/  SEL R20, R21, R20, P1 ;  /* 0x0000001415147207 */ /* 0x000fe40000800000 */
[----:B------:R-:W-:Y:S02]  /*9780*/  IADD3 R19, P2, PT, R19, 0x1, RZ ;  /* 0x0000000113137810 */ /* 0x000fe40007f5e0ff */
[----:B------:R-:W-:Y:S02]  /*9790*/  SEL R22, RZ, 0xffffffff, !P1 ;  /* 0xffffffffff167807 */ /* 0x000fe40004800000 */
[----:B------:R-:W-:Y:S01]  /*97a0*/  LOP3.LUT P1, R18, R25, 0x80000000, RZ, 0xc0, !PT ;  /* 0x8000000019127812 */ /* 0x000fe2000782c0ff */
[----:B------:R-:W-:Y:S01]  /*97b0*/  IMAD.X R20, RZ, RZ, R20, P2 ;  /* 0x000000ffff147224 */ /* 0x000fe200010e0614 */
[----:B------:R-:W-:Y:S01]  /*97c0*/  SHF.R.U32.HI R21, RZ, 0x1e, R17 ;  /* 0x0000001eff157819 */ /* 0x000fe20000011611 */
[----:B------:R-:W-:Y:S01]  /*97d0*/  IMAD.IADD R15, R22, 0x1, -R15 ;  /* 0x00000001160f7824 */ /* 0x000fe200078e0a0f */
[----:B------:R-:W-:-:S02]  /*97e0*/  @!P0 LOP3.LUT R18, R18, 0x80000000, RZ, 0x3c, !PT ;  /* 0x8000000012128812 */ /* 0x000fc400078e3cff */
[----:B------:R-:W-:Y:S01]  /*97f0*/  SHF.R.U64 R19, R19, 0xa, R20 ;  /* 0x0000000a13137819 */ /* 0x000fe20000001214 */
[----:B------:R-:W-:Y:S01]  /*9800*/  IMAD.SHL.U32 R15, R15, 0x100000, RZ ;  /* 0x001000000f0f7824 */ /* 0x000fe200078e00ff */
[----:B------:R-:W-:Y:S02]  /*9810*/  LEA.HI R16, R16, R21, RZ, 0x1 ;  /* 0x0000001510107211 */ /* 0x000fe400078f08ff */
[----:B------:R-:W-:-:S03]  /*9820*/  IADD3 R19, P2, PT, R19, 0x1, RZ ;  /* 0x0000000113137810 */ /* 0x000fc60007f5e0ff */
[----:B------:R-:W-:Y:S01]  /*9830*/  @P1 IMAD.MOV R16, RZ, RZ, -R16 ;  /* 0x000000ffff101224 */ /* 0x000fe200078e0a10 */
[----:B------:R-:W-:-:S04]  /*9840*/  LEA.HI.X R20, R20, RZ, RZ, 0x16, P2 ;  /* 0x000000ff14147211 */ /* 0x000fc800010fb4ff */
[--C-:B------:R-:W-:Y:S02]  /*9850*/  SHF.R.U64 R17, R19, 0x1, R20.reuse ;  /* 0x0000000113117819 */ /* 0x100fe40000001214 */
[----:B------:R-:W-:Y:S02]  /*9860*/  SHF.R.U32.HI R20, RZ, 0x1, R20 ;  /* 0x00000001ff147819 */ /* 0x000fe40000011614 */
[----:B------:R-:W-:-:S04]  /*9870*/  IADD3 R17, P0, P2, RZ, RZ, R17 ;  /* 0x000000ffff117210 */ /* 0x000fc80007a1e011 */
[----:B------:R-:W-:-:S04]  /*9880*/  IADD3.X R15, PT, PT, R15, 0x3fe00000, R20, P0, P2 ;  /* 0x3fe000000f0f7810 */ /* 0x000fc800007e4414 */
[----:B------:R-:W-:-:S07]  /*9890*/  LOP3.LUT R25, R15, R18, RZ, 0xfc, !PT ;  /* 0x000000120f197212 */ /* 0x000fce00078efcff */
.L_x_110:
[----:B------:R-:W-:Y:S02]  /*98a0*/  IMAD.MOV.U32 R61, RZ, RZ, 0x0 ;  /* 0x00000000ff3d7424 */ /* 0x000fe400078e00ff */
[----:B------:R-:W-:Y:S02]  /*98b0*/  IMAD.MOV.U32 R15, RZ, RZ, R16 ;  /* 0x000000ffff0f7224 */ /* 0x000fe400078e0010 */
[----:B------:R-:W-:Y:S02]  /*98c0*/  IMAD.MOV.U32 R58, RZ, RZ, R17 ;  /* 0x000000ffff3a7224 */ /* 0x000fe400078e0011 */
[----:B------:R-:W-:Y:S01]  /*98d0*/  IMAD.MOV.U32 R59, RZ, RZ, R25 ;  /* 0x000000ffff3b7224 */ /* 0x000fe200078e0019 */
[----:B------:R-:W-:Y:S06]  /*98e0*/  RET.REL.NODEC R60 `(unitary) ;  /* 0xffffff643cc47950 */ /* 0x000fec0003c3ffff */
.L_x_117:
[----:B------:R-:W-:-:S00]  /*98f0*/  BRA `(.L_x_117) ;  /* 0xfffffffc00fc7947 */ /* 0x000fc0000383ffff */
[----:B------:R-:W-:-:S00]  /*9900*/  NOP ;  /* 0x0000000000007918 */ /* 0x000fc00000000000 */
[----:B------:R-:W-:-:S00]  /*9910*/  NOP ;  /* 0x0000000000007918 */ /* 0x000fc00000000000 */
[----:B------:R-:W-:-:S00]  /*9920*/  NOP ;  /* 0x0000000000007918 */ /* 0x000fc00000000000 */
[----:B------:R-:W-:-:S00]  /*9930*/  NOP ;  /* 0x0000000000007918 */ /* 0x000fc00000000000 */
[----:B------:R-:W-:-:S00]  /*9940*/  NOP ;  /* 0x0000000000007918 */ /* 0x000fc00000000000 */
[----:B------:R-:W-:-:S00]  /*9950*/  NOP ;  /* 0x0000000000007918 */ /* 0x000fc00000000000 */
[----:B------:R-:W-:-:S00]  /*9960*/  NOP ;  /* 0x0000000000007918 */ /* 0x000fc00000000000 */
[----:B------:R-:W-:-:S00]  /*9970*/  NOP ;  /* 0x0000000000007918 */ /* 0x000fc00000000000 */
.L_x_122:


//--------------------- .nv.global.init           --------------------------
	.section	.nv.global.init,"aw",@progbits
	.align	16
.nv.global.init:
	.type		__cudart_sin_cos_coeffs,@object
	.size		__cudart_sin_cos_coeffs,(__cudart_i2opi_d - __cudart_sin_cos_coeffs)
__cudart_sin_cos_coeffs:
        /*0000*/ 	.byte	0x46, 0xd2, 0xb0, 0x2c, 0xf1, 0xe5, 0x5a, 0xbe, 0x92, 0xe3, 0xac, 0x69, 0xe3, 0x1d, 0xc7, 0x3e
        /*0010*/ 	.byte	0xa1, 0x62, 0xdb, 0x19, 0xa0, 0x01, 0x2a, 0xbf, 0x18, 0x08, 0x11, 0x11, 0x11, 0x11, 0x81, 0x3f
        /*0020*/ 	.byte	0x54, 0x55, 0x55, 0x55, 0x55, 0x55, 0xc5, 0xbf, 0x00, 0x00, 0x00, 0x00, 0x00, 0x00, 0x00, 0x00
        /*0030*/ 	.byte	0x00, 0x00, 0x00, 0x00, 0x00, 0x00, 0x00, 0x00, 0x64, 0x81, 0xfd, 0x20, 0x83, 0xff, 0xa8, 0xbd
        /*0040*/ 	.byte	0x28, 0x85, 0xef, 0xc1, 0xa7, 0xee, 0x21, 0x3e, 0xd9, 0xe6, 0x06, 0x8e, 0x4f, 0x7e, 0x92, 0xbe
        /*0050*/ 	.byte	0xe9, 0xbc, 0xdd, 0x19, 0xa0, 0x01, 0xfa, 0x3e, 0x47, 0x5d, 0xc1, 0x16, 0x6c, 0xc1, 0x56, 0xbf
        /*0060*/ 	.byte	0x51, 0x55, 0x55, 0x55, 0x55, 0x55, 0xa5, 0x3f, 0x00, 0x00, 0x00, 0x00, 0x00, 0x00, 0xe0, 0xbf
        /*0070*/ 	.byte	0x00, 0x00, 0x00, 0x00, 0x00, 0x00, 0xf0, 0x3f, 0x00, 0x00, 0x00, 0x00, 0x00, 0x00, 0x00, 0x00
	.type		__cudart_i2opi_d,@object
	.size		__cudart_i2opi_d,(.L_0 - __cudart_i2opi_d)
__cudart_i2opi_d:
        /* <DEDUP_REMOVED lines=9> */
.L_0:


//--------------------- .nv.shared.reserved.0     --------------------------
	.section	.nv.shared.reserved.0,"aw",@nobits
	.weak		__nv_reservedSMEM_offset_0_alias
	.size		__nv_reservedSMEM_offset_0_alias, 0, 64
	.other		__nv_reservedSMEM_offset_0_alias,@"STO_CUDA_RESERVED_SHARED STV_DEFAULT"
__nv_reservedSMEM_offset_0_alias:
	.zero		0
	.zero		64


//--------------------- .nv.constant0.unitary     --------------------------
	.section	.nv.constant0.unitary,"a",@progbits
	.sectionflags	@""
	.align	4
.nv.constant0.unitary:
	.zero		936


//--------------------- SYMBOLS --------------------------

	.type		.nv.reservedSmem.offset0,@object
	.size		.nv.reservedSmem.offset0,0x4
